	.target	sm_100a

	.elftype	@"ET_EXEC"


//--------------------- .note.nv.tkinfo           --------------------------
	.section	.note.nv.tkinfo,"",@"SHT_NOTE"
	.sectionflags	@"SHF_NOTE_NV_TKINFO"
	.tkinfo
        /*0018*/ 	.word	0x00000002
        /*0030*/ 	.string	""
        /*0030*/ 	.string	"ptxas"
        /*0030*/ 	.string	"Cuda compilation tools, release 13.0, V13.0.88"
        /*0030*/ 	.string	"Build cuda_13.0.r13.0/compiler.36424714_0"
        /*0030*/ 	.string	"-arch sm_100a -m 64 "



//--------------------- .note.nv.cuinfo           --------------------------
	.section	.note.nv.cuinfo,"",@"SHT_NOTE"
	.sectionflags	@"SHF_NOTE_NV_CUINFO"
        /*0018*/ 	.short	0x0002
        /*001a*/ 	.short	0x0064
        /*001c*/ 	.short	0x0082
	.zero		2


//--------------------- .nv.info                  --------------------------
	.section	.nv.info,"",@"SHT_CUDA_INFO"
	.align	4


	//----- nvinfo : EIATTR_REGCOUNT
	.align		4
        /*0000*/ 	.byte	0x04, 0x2f
        /*0002*/ 	.short	(.L_19 - .L_18)
	.align		4
.L_18:
        /*0004*/ 	.word	index@(_ZN7cutlass13device_kernelINS_4gemm6kernel13GemmUniversalIN4cute5tupleIJiiiiEEENS1_10collective13CollectiveMmaINS1_35MainloopSm100TmaUmmaWarpSpecializedILi2ELi2ELi4ENS5_IJNS4_1CILi1EEESB_SB_EEEEENS5_IJNSA_ILi64EEENSA_ILi128EEESE_EEENS_12float_e5m2_tENS5_IJlSB_lEEESH_SI_NS4_8TiledMMAINS4_8MMA_AtomIJNS4_10MMA_TraitsINS4_19SM100_MMA_F8F6F4_SSEJSH_SH_fSE_SF_NS4_17integral_constantINS4_4UMMA5MajorELSP_0EEESQ_NSN_INSO_7ScaleInELSR_0EEESS_EEEEEENS4_6LayoutISC_NS5_IJNSA_ILi0EEESW_SW_EEEEENS5_IJNS4_10UnderscoreESZ_SZ_EEEEENS4_13SM90_TMA_LOADENS4_14ComposedLayoutINS4_7SwizzleILi2ELi4ELi3EEENS4_18smem_ptr_flag_bitsILi8EEENSV_INS5_IJNSA_ILi8EEESE_EEENS5_IJSE_SB_EEEEEEEvNS4_8identityES12_S1C_vS1D_EENS_8epilogue10collective18CollectiveEpilogueINS1F_23Sm100TmaWarpSpecializedILi2ELi2ELi32ELb0ELb0EEEJSG_NS5_IJNSV_ISE_SB_EES1K_EEESH_SI_SH_SI_NS1F_6fusion15FusionCallbacksIS1J_NS1M_17LinearCombinationISH_fSH_fLNS_15FloatRoundStyleE2EEESG_S1L_JEEENS4_5SM1004TMEM4LOAD26SM100_TMEM_LOAD_16dp32b32xES12_S1C_NS4_39AutoVectorizingCopyWithAssumedAlignmentILi128EEENS4_14SM90_TMA_STOREES1C_S1X_S1X_EEEvvEEEEvNT_6ParamsE)
        /*0008*/ 	.word	0x00000080


	//----- nvinfo : EIATTR_FRAME_SIZE
	.align		4
.L_19:
        /*000c*/ 	.byte	0x04, 0x11
        /*000e*/ 	.short	(.L_21 - .L_20)
	.align		4
.L_20:
        /*0010*/ 	.word	index@($__internal_2_$__cuda_sm10x_tcgen05_guardrail_trap_unallocated_columns_being_dealloced)
        /*0014*/ 	.word	0x00000000


	//----- nvinfo : EIATTR_FRAME_SIZE
	.align		4
.L_21:
        /*0018*/ 	.byte	0x04, 0x11
        /*001a*/ 	.short	(.L_23 - .L_22)
	.align		4
.L_22:
        /*001c*/ 	.word	index@($__internal_1_$__cuda_sm10x_tcgen05_guardrail_trap_phase_invalid_during_alloc)
        /*0020*/ 	.word	0x00000000


	//----- nvinfo : EIATTR_FRAME_SIZE
	.align		4
.L_23:
        /*0024*/ 	.byte	0x04, 0x11
        /*0026*/ 	.short	(.L_25 - .L_24)
	.align		4
.L_24:
        /*0028*/ 	.word	index@($__internal_0_$__cuda_sm10x_tcgen05_guardrail_trap_col_being_dealloced_not_returned_by_alloc)
        /*002c*/ 	.word	0x00000000


	//----- nvinfo : EIATTR_FRAME_SIZE
	.align		4
.L_25:
        /*0030*/ 	.byte	0x04, 0x11
        /*0032*/ 	.short	(.L_27 - .L_26)
	.align		4
.L_26:
        /*0034*/ 	.word	index@(_ZN7cutlass13device_kernelINS_4gemm6kernel13GemmUniversalIN4cute5tupleIJiiiiEEENS1_10collective13CollectiveMmaINS1_35MainloopSm100TmaUmmaWarpSpecializedILi2ELi2ELi4ENS5_IJNS4_1CILi1EEESB_SB_EEEEENS5_IJNSA_ILi64EEENSA_ILi128EEESE_EEENS_12float_e5m2_tENS5_IJlSB_lEEESH_SI_NS4_8TiledMMAINS4_8MMA_AtomIJNS4_10MMA_TraitsINS4_19SM100_MMA_F8F6F4_SSEJSH_SH_fSE_SF_NS4_17integral_constantINS4_4UMMA5MajorELSP_0EEESQ_NSN_INSO_7ScaleInELSR_0EEESS_EEEEEENS4_6LayoutISC_NS5_IJNSA_ILi0EEESW_SW_EEEEENS5_IJNS4_10UnderscoreESZ_SZ_EEEEENS4_13SM90_TMA_LOADENS4_14ComposedLayoutINS4_7SwizzleILi2ELi4ELi3EEENS4_18smem_ptr_flag_bitsILi8EEENSV_INS5_IJNSA_ILi8EEESE_EEENS5_IJSE_SB_EEEEEEEvNS4_8identityES12_S1C_vS1D_EENS_8epilogue10collective18CollectiveEpilogueINS1F_23Sm100TmaWarpSpecializedILi2ELi2ELi32ELb0ELb0EEEJSG_NS5_IJNSV_ISE_SB_EES1K_EEESH_SI_SH_SI_NS1F_6fusion15FusionCallbacksIS1J_NS1M_17LinearCombinationISH_fSH_fLNS_15FloatRoundStyleE2EEESG_S1L_JEEENS4_5SM1004TMEM4LOAD26SM100_TMEM_LOAD_16dp32b32xES12_S1C_NS4_39AutoVectorizingCopyWithAssumedAlignmentILi128EEENS4_14SM90_TMA_STOREES1C_S1X_S1X_EEEvvEEEEvNT_6ParamsE)
        /*0038*/ 	.word	0x00000000


	//----- nvinfo : EIATTR_MIN_STACK_SIZE
	.align		4
.L_27:
        /*003c*/ 	.byte	0x04, 0x12
        /*003e*/ 	.short	(.L_29 - .L_28)
	.align		4
.L_28:
        /*0040*/ 	.word	index@(_ZN7cutlass13device_kernelINS_4gemm6kernel13GemmUniversalIN4cute5tupleIJiiiiEEENS1_10collective13CollectiveMmaINS1_35MainloopSm100TmaUmmaWarpSpecializedILi2ELi2ELi4ENS5_IJNS4_1CILi1EEESB_SB_EEEEENS5_IJNSA_ILi64EEENSA_ILi128EEESE_EEENS_12float_e5m2_tENS5_IJlSB_lEEESH_SI_NS4_8TiledMMAINS4_8MMA_AtomIJNS4_10MMA_TraitsINS4_19SM100_MMA_F8F6F4_SSEJSH_SH_fSE_SF_NS4_17integral_constantINS4_4UMMA5MajorELSP_0EEESQ_NSN_INSO_7ScaleInELSR_0EEESS_EEEEEENS4_6LayoutISC_NS5_IJNSA_ILi0EEESW_SW_EEEEENS5_IJNS4_10UnderscoreESZ_SZ_EEEEENS4_13SM90_TMA_LOADENS4_14ComposedLayoutINS4_7SwizzleILi2ELi4ELi3EEENS4_18smem_ptr_flag_bitsILi8EEENSV_INS5_IJNSA_ILi8EEESE_EEENS5_IJSE_SB_EEEEEEEvNS4_8identityES12_S1C_vS1D_EENS_8epilogue10collective18CollectiveEpilogueINS1F_23Sm100TmaWarpSpecializedILi2ELi2ELi32ELb0ELb0EEEJSG_NS5_IJNSV_ISE_SB_EES1K_EEESH_SI_SH_SI_NS1F_6fusion15FusionCallbacksIS1J_NS1M_17LinearCombinationISH_fSH_fLNS_15FloatRoundStyleE2EEESG_S1L_JEEENS4_5SM1004TMEM4LOAD26SM100_TMEM_LOAD_16dp32b32xES12_S1C_NS4_39AutoVectorizingCopyWithAssumedAlignmentILi128EEENS4_14SM90_TMA_STOREES1C_S1X_S1X_EEEvvEEEEvNT_6ParamsE)
        /*0044*/ 	.word	0x00000000
.L_29:


//--------------------- .nv.compat                --------------------------
	.section	.nv.compat,"",@"SHT_CUDA_COMPAT_INFO"
	.align	4
        /*0000*/ 	.byte	0x02, 0x09, 0x01, 0x00, 0x02, 0x02, 0x02, 0x00, 0x02, 0x05, 0x05, 0x00, 0x03, 0x07, 0x01, 0x01
        /*0010*/ 	.byte	0x02, 0x03, 0x01, 0x00, 0x02, 0x06, 0x01, 0x00, 0x04, 0x0b, 0x08, 0x00, 0x09, 0x00, 0x00, 0x00
        /*0020*/ 	.byte	0x00, 0x00, 0x00, 0x00


//--------------------- .nv.info._ZN7cutlass13device_kernelINS_4gemm6kernel13GemmUniversalIN4cute5tupleIJiiiiEEENS1_10collective13CollectiveMmaINS1_35MainloopSm100TmaUmmaWarpSpecializedILi2ELi2ELi4ENS5_IJNS4_1CILi1EEESB_SB_EEEEENS5_IJNSA_ILi64EEENSA_ILi128EEESE_EEENS_12float_e5m2_tENS5_IJlSB_lEEESH_SI_NS4_8TiledMMAINS4_8MMA_AtomIJNS4_10MMA_TraitsINS4_19SM100_MMA_F8F6F4_SSEJSH_SH_fSE_SF_NS4_17integral_constantINS4_4UMMA5MajorELSP_0EEESQ_NSN_INSO_7ScaleInELSR_0EEESS_EEEEEENS4_6LayoutISC_NS5_IJNSA_ILi0EEESW_SW_EEEEENS5_IJNS4_10UnderscoreESZ_SZ_EEEEENS4_13SM90_TMA_LOADENS4_14ComposedLayoutINS4_7SwizzleILi2ELi4ELi3EEENS4_18smem_ptr_flag_bitsILi8EEENSV_INS5_IJNSA_ILi8EEESE_EEENS5_IJSE_SB_EEEEEEEvNS4_8identityES12_S1C_vS1D_EENS_8epilogue10collective18CollectiveEpilogueINS1F_23Sm100TmaWarpSpecializedILi2ELi2ELi32ELb0ELb0EEEJSG_NS5_IJNSV_ISE_SB_EES1K_EEESH_SI_SH_SI_NS1F_6fusion15FusionCallbacksIS1J_NS1M_17LinearCombinationISH_fSH_fLNS_15FloatRoundStyleE2EEESG_S1L_JEEENS4_5SM1004TMEM4LOAD26SM100_TMEM_LOAD_16dp32b32xES12_S1C_NS4_39AutoVectorizingCopyWithAssumedAlignmentILi128EEENS4_14SM90_TMA_STOREES1C_S1X_S1X_EEEvvEEEEvNT_6ParamsE --------------------------
	.section	.nv.info._ZN7cutlass13device_kernelINS_4gemm6kernel13GemmUniversalIN4cute5tupleIJiiiiEEENS1_10collective13CollectiveMmaINS1_35MainloopSm100TmaUmmaWarpSpecializedILi2ELi2ELi4ENS5_IJNS4_1CILi1EEESB_SB_EEEEENS5_IJNSA_ILi64EEENSA_ILi128EEESE_EEENS_12float_e5m2_tENS5_IJlSB_lEEESH_SI_NS4_8TiledMMAINS4_8MMA_AtomIJNS4_10MMA_TraitsINS4_19SM100_MMA_F8F6F4_SSEJSH_SH_fSE_SF_NS4_17integral_constantINS4_4UMMA5MajorELSP_0EEESQ_NSN_INSO_7ScaleInELSR_0EEESS_EEEEEENS4_6LayoutISC_NS5_IJNSA_ILi0EEESW_SW_EEEEENS5_IJNS4_10UnderscoreESZ_SZ_EEEEENS4_13SM90_TMA_LOADENS4_14ComposedLayoutINS4_7SwizzleILi2ELi4ELi3EEENS4_18smem_ptr_flag_bitsILi8EEENSV_INS5_IJNSA_ILi8EEESE_EEENS5_IJSE_SB_EEEEEEEvNS4_8identityES12_S1C_vS1D_EENS_8epilogue10collective18CollectiveEpilogueINS1F_23Sm100TmaWarpSpecializedILi2ELi2ELi32ELb0ELb0EEEJSG_NS5_IJNSV_ISE_SB_EES1K_EEESH_SI_SH_SI_NS1F_6fusion15FusionCallbacksIS1J_NS1M_17LinearCombinationISH_fSH_fLNS_15FloatRoundStyleE2EEESG_S1L_JEEENS4_5SM1004TMEM4LOAD26SM100_TMEM_LOAD_16dp32b32xES12_S1C_NS4_39AutoVectorizingCopyWithAssumedAlignmentILi128EEENS4_14SM90_TMA_STOREES1C_S1X_S1X_EEEvvEEEEvNT_6ParamsE,"",@"SHT_CUDA_INFO"
	.sectionflags	@""
	.align	4


	//----- nvinfo : EIATTR_CUDA_API_VERSION
	.align		4
        /*0000*/ 	.byte	0x04, 0x37
        /*0002*/ 	.short	(.L_31 - .L_30)
.L_30:
        /*0004*/ 	.word	0x00000082


	//----- nvinfo : EIATTR_KPARAM_INFO
	.align		4
.L_31:
        /*0008*/ 	.byte	0x04, 0x17
        /*000a*/ 	.short	(.L_33 - .L_32)
.L_32:
        /*000c*/ 	.word	0x00000000
        /*0010*/ 	.short	0x0000
        /*0012*/ 	.short	0x0000
        /*0014*/ 	.byte	0x00, 0xf0, 0x01, 0x20


	//----- nvinfo : EIATTR_AT_ENTRY_FRAGMENTS
	.align		4
.L_33:
        /*0018*/ 	.byte	0x04, 0x4f
        /*001a*/ 	.short	(.L_35 - .L_34)


	//   ....[0]....
.L_34:
        /*001c*/ 	.word	0x00000006


	//----- nvinfo : EIATTR_RESERVED_SMEM_USED
	.align		4
.L_35:
        /*0020*/ 	.byte	0x01, 0x41
	.zero		2


	//----- nvinfo : EIATTR_SPARSE_MMA_MASK
	.align		4
        /*0024*/ 	.byte	0x03, 0x50
        /*0026*/ 	.short	0x0000


	//----- nvinfo : EIATTR_TCGEN05_1CTA_USED
	.align		4
        /*0028*/ 	.byte	0x01, 0x51
	.zero		2


	//----- nvinfo : EIATTR_MAXREG_COUNT
	.align		4
        /*002c*/ 	.byte	0x03, 0x1b
        /*002e*/ 	.short	0x00ff


	//----- nvinfo : EIATTR_NUM_BARRIERS
	.align		4
        /*0030*/ 	.byte	0x02, 0x4c
        /*0032*/ 	.byte	0x07
	.zero		1


	//----- nvinfo : EIATTR_EXTERNS
	.align		4
        /*0034*/ 	.byte	0x04, 0x0f
        /*0036*/ 	.short	(.L_37 - .L_36)


	//   ....[0]....
	.align		4
.L_36:
        /*0038*/ 	.word	index@(__assertfail)


	//----- nvinfo : EIATTR_MERCURY_ISA_VERSION
	.align		4
.L_37:
        /*003c*/ 	.byte	0x03, 0x5f
        /*003e*/ 	.short	0x0101


	//----- nvinfo : EIATTR_INT_WARP_WIDE_INSTR_OFFSETS
	.align		4
        /*0040*/ 	.byte	0x04, 0x31
        /*0042*/ 	.short	(.L_39 - .L_38)


	//   ....[0]....
.L_38:
        /*0044*/ 	.word	0x00001d70


	//   ....[1]....
        /*0048*/ 	.word	0x00003620


	//   ....[2]....
        /*004c*/ 	.word	0x00003640


	//   ....[3]....
        /*0050*/ 	.word	0x00003670


	//   ....[4]....
        /*0054*/ 	.word	0x00003fa0


	//   ....[5]....
        /*0058*/ 	.word	0x00004010


	//   ....[6]....
        /*005c*/ 	.word	0x000041f0


	//   ....[7]....
        /*0060*/ 	.word	0x00004350


	//----- nvinfo : EIATTR_COOP_GROUP_MASK_REGIDS
	.align		4
.L_39:
        /*0064*/ 	.byte	0x04, 0x29
        /*0066*/ 	.short	(.L_41 - .L_40)


	//   ....[0]....
.L_40:
        /*0068*/ 	.word	0xffffffff


	//   ....[1]....
        /*006c*/ 	.word	0xffffffff


	//   ....[2]....
        /*0070*/ 	.word	0xffffffff


	//   ....[3]....
        /*0074*/ 	.word	0xffffffff


	//   ....[4]....
        /*0078*/ 	.word	0xffffffff


	//   ....[5]....
        /*007c*/ 	.word	0xffffffff


	//   ....[6]....
        /*0080*/ 	.word	0xffffffff


	//   ....[7]....
        /*0084*/ 	.word	0xffffffff


	//   ....[8]....
        /*0088*/ 	.word	0xffffffff


	//   ....[9]....
        /*008c*/ 	.word	0xffffffff


	//   ....[10]....
        /*0090*/ 	.word	0xffffffff


	//   ....[11]....
        /*0094*/ 	.word	0xffffffff


	//   ....[12]....
        /*0098*/ 	.word	0xffffffff


	//----- nvinfo : EIATTR_COOP_GROUP_INSTR_OFFSETS
	.align		4
.L_41:
        /*009c*/ 	.byte	0x04, 0x28
        /*009e*/ 	.short	(.L_43 - .L_42)


	//   ....[0]....
.L_42:
        /*00a0*/ 	.word	0x00000090


	//   ....[1]....
        /*00a4*/ 	.word	0x000004d0


	//   ....[2]....
        /*00a8*/ 	.word	0x00000600


	//   ....[3]....
        /*00ac*/ 	.word	0x00000760


	//   ....[4]....
        /*00b0*/ 	.word	0x00000860


	//   ....[5]....
        /*00b4*/ 	.word	0x000009d0


	//   ....[6]....
        /*00b8*/ 	.word	0x00000b70


	//   ....[7]....
        /*00bc*/ 	.word	0x00001c50


	//   ....[8]....
        /*00c0*/ 	.word	0x00002910


	//   ....[9]....
        /*00c4*/ 	.word	0x00002b20


	//   ....[10]....
        /*00c8*/ 	.word	0x00002b50


	//   ....[11]....
        /*00cc*/ 	.word	0x00003500


	//   ....[12]....
        /*00d0*/ 	.word	0x00003730


	//----- nvinfo : EIATTR_VRC_CTA_INIT_COUNT
	.align		4
.L_43:
        /*00d4*/ 	.byte	0x02, 0x4a
        /*00d6*/ 	.byte	0x80
	.zero		1


	//----- nvinfo : EIATTR_SYSCALL_OFFSETS
	.align		4
        /*00d8*/ 	.byte	0x04, 0x46
        /*00da*/ 	.short	(.L_45 - .L_44)


	//   ....[0]....
.L_44:
        /*00dc*/ 	.word	0x00004d90


	//   ....[1]....
        /*00e0*/ 	.word	0x00004ed0


	//   ....[2]....
        /*00e4*/ 	.word	0x000056d0


	//   ....[3]....
        /*00e8*/ 	.word	0x00006460


	//----- nvinfo : EIATTR_MBARRIER_INSTR_OFFSETS
	.align		4
.L_45:
        /*00ec*/ 	.byte	0x04, 0x39
        /*00ee*/ 	.short	(.L_47 - .L_46)


	//   ....[0]....
.L_46:
        /*00f0*/ 	.word	0x000005b0
        /*00f4*/ 	.word	0x000000ff
        /*00f8*/ 	.word	0x00000000
        /*00fc*/ 	.short	0x0100
        /*00fe*/ 	.byte	0x05
	.zero		1


	//   ....[1]....
        /*0100*/ 	.word	0x000005c0
        /*0104*/ 	.word	0x000000ff
        /*0108*/ 	.word	0x00000010
        /*010c*/ 	.short	0x0100
        /*010e*/ 	.byte	0x05
	.zero		1


	//   ....[2]....
        /*0110*/ 	.word	0x000005d0
        /*0114*/ 	.word	0x000000ff
        /*0118*/ 	.word	0x00000008
        /*011c*/ 	.short	0x0100
        /*011e*/ 	.byte	0x05
	.zero		1


	//   ....[3]....
        /*0120*/ 	.word	0x000005e0
        /*0124*/ 	.word	0x000000ff
        /*0128*/ 	.word	0x00000018
        /*012c*/ 	.short	0x0100
        /*012e*/ 	.byte	0x05
	.zero		1


	//   ....[4]....
        /*0130*/ 	.word	0x00000710
        /*0134*/ 	.word	0x000000ff
        /*0138*/ 	.word	0x00000020
        /*013c*/ 	.short	0x0100
        /*013e*/ 	.byte	0x07
	.zero		1


	//   ....[5]....
        /*0140*/ 	.word	0x00000720
        /*0144*/ 	.word	0x000000ff
        /*0148*/ 	.word	0x00000030
        /*014c*/ 	.short	0x0100
        /*014e*/ 	.byte	0x07
	.zero		1


	//   ....[6]....
        /*0150*/ 	.word	0x00000730
        /*0154*/ 	.word	0x000000ff
        /*0158*/ 	.word	0x00000028
        /*015c*/ 	.short	0x0100
        /*015e*/ 	.byte	0x07
	.zero		1


	//   ....[7]....
        /*0160*/ 	.word	0x00000740
        /*0164*/ 	.word	0x000000ff
        /*0168*/ 	.word	0x00000038
        /*016c*/ 	.short	0x0100
        /*016e*/ 	.byte	0x07
	.zero		1


	//   ....[8]....
        /*0170*/ 	.word	0x00000830
        /*0174*/ 	.word	0x000000ff
        /*0178*/ 	.word	0x00000040
        /*017c*/ 	.short	0x0100
        /*017e*/ 	.byte	0x05
	.zero		1


	//   ....[9]....
        /*0180*/ 	.word	0x00000840
        /*0184*/ 	.word	0x000000ff
        /*0188*/ 	.word	0x00000048
        /*018c*/ 	.short	0x0100
        /*018e*/ 	.byte	0x05
	.zero		1


	//   ....[10]....
        /*0190*/ 	.word	0x00000980
        /*0194*/ 	.word	0x000000ff
        /*0198*/ 	.word	0x00000050
        /*019c*/ 	.short	0x0100
        /*019e*/ 	.byte	0x05
	.zero		1


	//   ....[11]....
        /*01a0*/ 	.word	0x00000990
        /*01a4*/ 	.word	0x000000ff
        /*01a8*/ 	.word	0x00000060
        /*01ac*/ 	.short	0x0100
        /*01ae*/ 	.byte	0x05
	.zero		1


	//   ....[12]....
        /*01b0*/ 	.word	0x000009a0
        /*01b4*/ 	.word	0x000000ff
        /*01b8*/ 	.word	0x00000058
        /*01bc*/ 	.short	0x0100
        /*01be*/ 	.byte	0x05
	.zero		1


	//   ....[13]....
        /*01c0*/ 	.word	0x000009b0
        /*01c4*/ 	.word	0x000000ff
        /*01c8*/ 	.word	0x00000068
        /*01cc*/ 	.short	0x0100
        /*01ce*/ 	.byte	0x05
	.zero		1


	//   ....[14]....
        /*01d0*/ 	.word	0x00000ae0
        /*01d4*/ 	.word	0x000000ff
        /*01d8*/ 	.word	0x00000070
        /*01dc*/ 	.short	0x0100
        /*01de*/ 	.byte	0x07
	.zero		1


	//   ....[15]....
        /*01e0*/ 	.word	0x00000af0
        /*01e4*/ 	.word	0x000000ff
        /*01e8*/ 	.word	0x00000090
        /*01ec*/ 	.short	0x0100
        /*01ee*/ 	.byte	0x07
	.zero		1


	//   ....[16]....
        /*01f0*/ 	.word	0x00000b00
        /*01f4*/ 	.word	0x000000ff
        /*01f8*/ 	.word	0x00000078
        /*01fc*/ 	.short	0x0100
        /*01fe*/ 	.byte	0x07
	.zero		1


	//   ....[17]....
        /*0200*/ 	.word	0x00000b10
        /*0204*/ 	.word	0x000000ff
        /*0208*/ 	.word	0x00000098
        /*020c*/ 	.short	0x0100
        /*020e*/ 	.byte	0x07
	.zero		1


	//   ....[18]....
        /*0210*/ 	.word	0x00000b20
        /*0214*/ 	.word	0x000000ff
        /*0218*/ 	.word	0x00000080
        /*021c*/ 	.short	0x0100
        /*021e*/ 	.byte	0x07
	.zero		1


	//   ....[19]....
        /*0220*/ 	.word	0x00000b30
        /*0224*/ 	.word	0x000000ff
        /*0228*/ 	.word	0x000000a0
        /*022c*/ 	.short	0x0100
        /*022e*/ 	.byte	0x07
	.zero		1


	//   ....[20]....
        /*0230*/ 	.word	0x00000b40
        /*0234*/ 	.word	0x000000ff
        /*0238*/ 	.word	0x00000088
        /*023c*/ 	.short	0x0100
        /*023e*/ 	.byte	0x07
	.zero		1


	//   ....[21]....
        /*0240*/ 	.word	0x00000b50
        /*0244*/ 	.word	0x000000ff
        /*0248*/ 	.word	0x000000a8
        /*024c*/ 	.short	0x0100
        /*024e*/ 	.byte	0x07
	.zero		1


	//   ....[22]....
        /*0250*/ 	.word	0x00000c40
        /*0254*/ 	.word	0x000000ff
        /*0258*/ 	.word	0x000000b0
        /*025c*/ 	.short	0x0100
        /*025e*/ 	.byte	0x05
	.zero		1


	//   ....[23]....
        /*0260*/ 	.word	0x00000c50
        /*0264*/ 	.word	0x000000ff
        /*0268*/ 	.word	0x000000c0
        /*026c*/ 	.short	0x0100
        /*026e*/ 	.byte	0x05
	.zero		1


	//   ....[24]....
        /*0270*/ 	.word	0x00000c60
        /*0274*/ 	.word	0x000000ff
        /*0278*/ 	.word	0x000000b8
        /*027c*/ 	.short	0x0100
        /*027e*/ 	.byte	0x05
	.zero		1


	//   ....[25]....
        /*0280*/ 	.word	0x00000c70
        /*0284*/ 	.word	0x000000ff
        /*0288*/ 	.word	0x000000c8
        /*028c*/ 	.short	0x0100
        /*028e*/ 	.byte	0x05
	.zero		1


	//   ....[26]....
        /*0290*/ 	.word	0x00001550
        /*0294*/ 	.word	0x00000003
        /*0298*/ 	.word	0x000000c0
        /*029c*/ 	.short	0x010a
        /*029e*/ 	.byte	0xff
	.zero		1


	//   ....[27]....
        /*02a0*/ 	.word	0x00001580
        /*02a4*/ 	.word	0x00000003
        /*02a8*/ 	.word	0x000000b0
        /*02ac*/ 	.short	0x0101
        /*02ae*/ 	.byte	0xff
	.zero		1


	//   ....[28]....
        /*02b0*/ 	.word	0x00001650
        /*02b4*/ 	.word	0x000000ff
        /*02b8*/ 	.word	0x00000010
        /*02bc*/ 	.short	0x010a
        /*02be*/ 	.byte	0x08
	.zero		1


	//   ....[29]....
        /*02c0*/ 	.word	0x000016f0
        /*02c4*/ 	.word	0x000000ff
        /*02c8*/ 	.word	0x00000010
        /*02cc*/ 	.short	0x010a
        /*02ce*/ 	.byte	0x21
	.zero		1


	//   ....[30]....
        /*02d0*/ 	.word	0x00001840
        /*02d4*/ 	.word	0x000000ff
        /*02d8*/ 	.word	0x00000010
        /*02dc*/ 	.short	0x010a
        /*02de*/ 	.byte	0x08
	.zero		1


	//   ....[31]....
        /*02e0*/ 	.word	0x00001950
        /*02e4*/ 	.word	0x000000ff
        /*02e8*/ 	.word	0x00000048
        /*02ec*/ 	.short	0x0101
        /*02ee*/ 	.byte	0x04
	.zero		1


	//   ....[32]....
        /*02f0*/ 	.word	0x00001970
        /*02f4*/ 	.word	0x000000ff
        /*02f8*/ 	.word	0x00000010
        /*02fc*/ 	.short	0x010a
        /*02fe*/ 	.byte	0x08
	.zero		1


	//   ....[33]....
        /*0300*/ 	.word	0x000019f0
        /*0304*/ 	.word	0x000000ff
        /*0308*/ 	.word	0x00000010
        /*030c*/ 	.short	0x010a
        /*030e*/ 	.byte	0x11
	.zero		1


	//   ....[34]....
        /*0310*/ 	.word	0x00001b40
        /*0314*/ 	.word	0x000000ff
        /*0318*/ 	.word	0x00000010
        /*031c*/ 	.short	0x010a
        /*031e*/ 	.byte	0x08
	.zero		1


	//   ....[35]....
        /*0320*/ 	.word	0x00001c80
        /*0324*/ 	.word	0x00000002
        /*0328*/ 	.word	0x00000050
        /*032c*/ 	.short	0x010a
        /*032e*/ 	.byte	0xff
	.zero		1


	//   ....[36]....
        /*0330*/ 	.word	0x00001d40
        /*0334*/ 	.word	0x00000002
        /*0338*/ 	.word	0x00000000
        /*033c*/ 	.short	0x0101
        /*033e*/ 	.byte	0xff
	.zero		1


	//   ....[37]....
        /*0340*/ 	.word	0x000022a0
        /*0344*/ 	.word	0x000000ff
        /*0348*/ 	.word	0x00000000
        /*034c*/ 	.short	0x010a
        /*034e*/ 	.byte	0x04
	.zero		1


	//   ....[38]....
        /*0350*/ 	.word	0x00002340
        /*0354*/ 	.word	0x00000000
        /*0358*/ 	.word	0x00000000
        /*035c*/ 	.short	0x010a
        /*035e*/ 	.byte	0xff
	.zero		1


	//   ....[39]....
        /*0360*/ 	.word	0x00002460
        /*0364*/ 	.word	0x00000000
        /*0368*/ 	.word	0x000000b0
        /*036c*/ 	.short	0x010a
        /*036e*/ 	.byte	0xff
	.zero		1


	//   ....[40]....
        /*0370*/ 	.word	0x000024c0
        /*0374*/ 	.word	0x00000004
        /*0378*/ 	.word	0x00000000
        /*037c*/ 	.short	0x0101
        /*037e*/ 	.byte	0xff
	.zero		1


	//   ....[41]....
        /*0380*/ 	.word	0x000024e0
        /*0384*/ 	.word	0x000000ff
        /*0388*/ 	.word	0x00000060
        /*038c*/ 	.short	0x010a
        /*038e*/ 	.byte	0x05
	.zero		1


	//   ....[42]....
        /*0390*/ 	.word	0x00002600
        /*0394*/ 	.word	0x00000000
        /*0398*/ 	.word	0x00000050
        /*039c*/ 	.short	0x010a
        /*039e*/ 	.byte	0xff
	.zero		1


	//   ....[43]....
        /*03a0*/ 	.word	0x00002710
        /*03a4*/ 	.word	0x00000000
        /*03a8*/ 	.word	0x00000000
        /*03ac*/ 	.short	0x0101
        /*03ae*/ 	.byte	0xff
	.zero		1


	//   ....[44]....
        /*03b0*/ 	.word	0x000027a0
        /*03b4*/ 	.word	0x000000ff
        /*03b8*/ 	.word	0x00000060
        /*03bc*/ 	.short	0x0106
        /*03be*/ 	.byte	0x05
	.zero		1


	//   ....[45]....
        /*03c0*/ 	.word	0x000027c0
        /*03c4*/ 	.word	0x000000ff
        /*03c8*/ 	.word	0x00000060
        /*03cc*/ 	.short	0x010a
        /*03ce*/ 	.byte	0x05
	.zero		1


	//   ....[46]....
        /*03d0*/ 	.word	0x00002850
        /*03d4*/ 	.word	0x000000ff
        /*03d8*/ 	.word	0x00000060
        /*03dc*/ 	.short	0x0106
        /*03de*/ 	.byte	0x04
	.zero		1


	//   ....[47]....
        /*03e0*/ 	.word	0x00002890
        /*03e4*/ 	.word	0x00000000
        /*03e8*/ 	.word	0x00000060
        /*03ec*/ 	.short	0x010a
        /*03ee*/ 	.byte	0xff
	.zero		1


	//   ....[48]....
        /*03f0*/ 	.word	0x00002d90
        /*03f4*/ 	.word	0x00000000
        /*03f8*/ 	.word	0x00000050
        /*03fc*/ 	.short	0x010a
        /*03fe*/ 	.byte	0xff
	.zero		1


	//   ....[49]....
        /*0400*/ 	.word	0x00002e90
        /*0404*/ 	.word	0x00000003
        /*0408*/ 	.word	0x00000000
        /*040c*/ 	.short	0x0101
        /*040e*/ 	.byte	0xff
	.zero		1


	//   ....[50]....
        /*0410*/ 	.word	0x00002ea0
        /*0414*/ 	.word	0x000000ff
        /*0418*/ 	.word	0x00000000
        /*041c*/ 	.short	0x010a
        /*041e*/ 	.byte	0x04
	.zero		1


	//   ....[51]....
        /*0420*/ 	.word	0x00002f20
        /*0424*/ 	.word	0x000000ff
        /*0428*/ 	.word	0x00000090
        /*042c*/ 	.short	0x010a
        /*042e*/ 	.byte	0x08
	.zero		1


	//   ....[52]....
        /*0430*/ 	.word	0x00003000
        /*0434*/ 	.word	0x000000ff
        /*0438*/ 	.word	0x00000000
        /*043c*/ 	.short	0x010a
        /*043e*/ 	.byte	0x07
	.zero		1


	//   ....[53]....
        /*0440*/ 	.word	0x00003140
        /*0444*/ 	.word	0x000000ff
        /*0448*/ 	.word	0x00000000
        /*044c*/ 	.short	0x010a
        /*044e*/ 	.byte	0x04
	.zero		1


	//   ....[54]....
        /*0450*/ 	.word	0x00003330
        /*0454*/ 	.word	0x000000ff
        /*0458*/ 	.word	0x00000000
        /*045c*/ 	.short	0x010a
        /*045e*/ 	.byte	0x05
	.zero		1


	//   ....[55]....
        /*0460*/ 	.word	0x000033c0
        /*0464*/ 	.word	0x000000ff
        /*0468*/ 	.word	0x00000000
        /*046c*/ 	.short	0x010a
        /*046e*/ 	.byte	0x05
	.zero		1


	//   ....[56]....
        /*0470*/ 	.word	0x00003450
        /*0474*/ 	.word	0x000000ff
        /*0478*/ 	.word	0x00000000
        /*047c*/ 	.short	0x010a
        /*047e*/ 	.byte	0x05
	.zero		1


	//   ....[57]....
        /*0480*/ 	.word	0x000034e0
        /*0484*/ 	.word	0x000000ff
        /*0488*/ 	.word	0x00000000
        /*048c*/ 	.short	0x010a
        /*048e*/ 	.byte	0x07
	.zero		1


	//   ....[58]....
        /*0490*/ 	.word	0x00003940
        /*0494*/ 	.word	0x00000000
        /*0498*/ 	.word	0x00000050
        /*049c*/ 	.short	0x010a
        /*049e*/ 	.byte	0xff
	.zero		1


	//   ....[59]....
        /*04a0*/ 	.word	0x00003a00
        /*04a4*/ 	.word	0x00000000
        /*04a8*/ 	.word	0x00000000
        /*04ac*/ 	.short	0x0101
        /*04ae*/ 	.byte	0xff
	.zero		1


	//   ....[60]....
        /*04b0*/ 	.word	0x00003d20
        /*04b4*/ 	.word	0x000000ff
        /*04b8*/ 	.word	0x00000048
        /*04bc*/ 	.short	0x010a
        /*04be*/ 	.byte	0x07
	.zero		1


	//   ....[61]....
        /*04c0*/ 	.word	0x00003f10
        /*04c4*/ 	.word	0x000000ff
        /*04c8*/ 	.word	0x00000030
        /*04cc*/ 	.short	0x010a
        /*04ce*/ 	.byte	0x07
	.zero		1


	//   ....[62]....
        /*04d0*/ 	.word	0x000040e0
        /*04d4*/ 	.word	0x000000ff
        /*04d8*/ 	.word	0x00000020
        /*04dc*/ 	.short	0x010b
        /*04de*/ 	.byte	0x07
	.zero		1


	//   ....[63]....
        /*04e0*/ 	.word	0x00004150
        /*04e4*/ 	.word	0x000000ff
        /*04e8*/ 	.word	0x00000000
        /*04ec*/ 	.short	0x0101
        /*04ee*/ 	.byte	0x08
	.zero		1


	//   ....[64]....
        /*04f0*/ 	.word	0x00004180
        /*04f4*/ 	.word	0x000000ff
        /*04f8*/ 	.word	0x00000038
        /*04fc*/ 	.short	0x010a
        /*04fe*/ 	.byte	0x07
	.zero		1


	//   ....[65]....
        /*0500*/ 	.word	0x00004390
        /*0504*/ 	.word	0x000000ff
        /*0508*/ 	.word	0x00000028
        /*050c*/ 	.short	0x010b
        /*050e*/ 	.byte	0x07
	.zero		1


	//   ....[66]....
        /*0510*/ 	.word	0x000043b0
        /*0514*/ 	.word	0x000000ff
        /*0518*/ 	.word	0x00000000
        /*051c*/ 	.short	0x0101
        /*051e*/ 	.byte	0x0d
	.zero		1


	//   ....[67]....
        /*0520*/ 	.word	0x000043e0
        /*0524*/ 	.word	0x000000ff
        /*0528*/ 	.word	0x00000030
        /*052c*/ 	.short	0x010a
        /*052e*/ 	.byte	0x07
	.zero		1


	//   ....[68]....
        /*0530*/ 	.word	0x00004420
        /*0534*/ 	.word	0x00000000
        /*0538*/ 	.word	0x00000038
        /*053c*/ 	.short	0x010a
        /*053e*/ 	.byte	0xff
	.zero		1


	//   ....[69]....
        /*0540*/ 	.word	0x00004760
        /*0544*/ 	.word	0x00000000
        /*0548*/ 	.word	0x00000050
        /*054c*/ 	.short	0x010a
        /*054e*/ 	.byte	0xff
	.zero		1


	//   ....[70]....
        /*0550*/ 	.word	0x00004870
        /*0554*/ 	.word	0x00000000
        /*0558*/ 	.word	0x00000000
        /*055c*/ 	.short	0x0101
        /*055e*/ 	.byte	0xff
	.zero		1


	//   ....[71]....
        /*0560*/ 	.word	0x000052c0
        /*0564*/ 	.word	0x00000000
        /*0568*/ 	.word	0x00000020
        /*056c*/ 	.short	0x010a
        /*056e*/ 	.byte	0xff
	.zero		1


	//   ....[72]....
        /*0570*/ 	.word	0x00005330
        /*0574*/ 	.word	0x00000071
        /*0578*/ 	.word	0x00000070
        /*057c*/ 	.short	0x010a
        /*057e*/ 	.byte	0xff
	.zero		1


	//   ....[73]....
        /*0580*/ 	.word	0x00005410
        /*0584*/ 	.word	0x00000000
        /*0588*/ 	.word	0x00000020
        /*058c*/ 	.short	0x010a
        /*058e*/ 	.byte	0xff
	.zero		1


	//   ....[74]....
        /*0590*/ 	.word	0x00005550
        /*0594*/ 	.word	0x00000000
        /*0598*/ 	.word	0x00000000
        /*059c*/ 	.short	0x0101
        /*059e*/ 	.byte	0xff
	.zero		1


	//   ....[75]....
        /*05a0*/ 	.word	0x000055b0
        /*05a4*/ 	.word	0x00000071
        /*05a8*/ 	.word	0x00000070
        /*05ac*/ 	.short	0x010a
        /*05ae*/ 	.byte	0xff
	.zero		1


	//   ....[76]....
        /*05b0*/ 	.word	0x00006100
        /*05b4*/ 	.word	0x00000020
        /*05b8*/ 	.word	0x00000020
        /*05bc*/ 	.short	0x010a
        /*05be*/ 	.byte	0xff
	.zero		1


	//   ....[77]....
        /*05c0*/ 	.word	0x000061c0
        /*05c4*/ 	.word	0x00000020
        /*05c8*/ 	.word	0x00000020
        /*05cc*/ 	.short	0x010a
        /*05ce*/ 	.byte	0xff
	.zero		1


	//   ....[78]....
        /*05d0*/ 	.word	0x000062e0
        /*05d4*/ 	.word	0x00000003
        /*05d8*/ 	.word	0x00000000
        /*05dc*/ 	.short	0x0101
        /*05de*/ 	.byte	0xff
	.zero		1


	//   ....[79]....
        /*05e0*/ 	.word	0x00006720
        /*05e4*/ 	.word	0x000000ff
        /*05e8*/ 	.word	0x00000000
        /*05ec*/ 	.short	0x0101
        /*05ee*/ 	.byte	0x05
	.zero		1


	//   ....[80]....
        /*05f0*/ 	.word	0x00006f60
        /*05f4*/ 	.word	0x00000003
        /*05f8*/ 	.word	0x000000c0
        /*05fc*/ 	.short	0x010a
        /*05fe*/ 	.byte	0xff
	.zero		1


	//   ....[81]....
        /*0600*/ 	.word	0x00006fc0
        /*0604*/ 	.word	0x00000002
        /*0608*/ 	.word	0x00000010
        /*060c*/ 	.short	0x010a
        /*060e*/ 	.byte	0xff
	.zero		1


	//   ....[82]....
        /*0610*/ 	.word	0x00007020
        /*0614*/ 	.word	0x00000002
        /*0618*/ 	.word	0x00000010
        /*061c*/ 	.short	0x010a
        /*061e*/ 	.byte	0xff
	.zero		1


	//   ....[83]....
        /*0620*/ 	.word	0x00007070
        /*0624*/ 	.word	0x00000002
        /*0628*/ 	.word	0x00000050
        /*062c*/ 	.short	0x010a
        /*062e*/ 	.byte	0xff
	.zero		1


	//   ....[84]....
        /*0630*/ 	.word	0x000070d0
        /*0634*/ 	.word	0x00000000
        /*0638*/ 	.word	0x00000000
        /*063c*/ 	.short	0x010a
        /*063e*/ 	.byte	0xff
	.zero		1


	//   ....[85]....
        /*0640*/ 	.word	0x00007120
        /*0644*/ 	.word	0x00000000
        /*0648*/ 	.word	0x000000b0
        /*064c*/ 	.short	0x010a
        /*064e*/ 	.byte	0xff
	.zero		1


	//   ....[86]....
        /*0650*/ 	.word	0x00007180
        /*0654*/ 	.word	0x00000000
        /*0658*/ 	.word	0x00000060
        /*065c*/ 	.short	0x010a
        /*065e*/ 	.byte	0xff
	.zero		1


	//   ....[87]....
        /*0660*/ 	.word	0x000071d0
        /*0664*/ 	.word	0x00000000
        /*0668*/ 	.word	0x00000050
        /*066c*/ 	.short	0x010a
        /*066e*/ 	.byte	0xff
	.zero		1


	//   ....[88]....
        /*0670*/ 	.word	0x00007230
        /*0674*/ 	.word	0x00000000
        /*0678*/ 	.word	0x00000060
        /*067c*/ 	.short	0x010a
        /*067e*/ 	.byte	0xff
	.zero		1


	//   ....[89]....
        /*0680*/ 	.word	0x00007280
        /*0684*/ 	.word	0x00000000
        /*0688*/ 	.word	0x00000050
        /*068c*/ 	.short	0x010a
        /*068e*/ 	.byte	0xff
	.zero		1


	//   ....[90]....
        /*0690*/ 	.word	0x000072e0
        /*0694*/ 	.word	0x00000003
        /*0698*/ 	.word	0x00000090
        /*069c*/ 	.short	0x010a
        /*069e*/ 	.byte	0xff
	.zero		1


	//   ....[91]....
        /*06a0*/ 	.word	0x00007340
        /*06a4*/ 	.word	0x00000000
        /*06a8*/ 	.word	0x00000000
        /*06ac*/ 	.short	0x010a
        /*06ae*/ 	.byte	0xff
	.zero		1


	//   ....[92]....
        /*06b0*/ 	.word	0x000073a0
        /*06b4*/ 	.word	0x00000000
        /*06b8*/ 	.word	0x00000000
        /*06bc*/ 	.short	0x010a
        /*06be*/ 	.byte	0xff
	.zero		1


	//   ....[93]....
        /*06c0*/ 	.word	0x00007400
        /*06c4*/ 	.word	0x00000000
        /*06c8*/ 	.word	0x00000000
        /*06cc*/ 	.short	0x010a
        /*06ce*/ 	.byte	0xff
	.zero		1


	//   ....[94]....
        /*06d0*/ 	.word	0x00007460
        /*06d4*/ 	.word	0x00000000
        /*06d8*/ 	.word	0x00000000
        /*06dc*/ 	.short	0x010a
        /*06de*/ 	.byte	0xff
	.zero		1


	//   ....[95]....
        /*06e0*/ 	.word	0x000074c0
        /*06e4*/ 	.word	0x00000000
        /*06e8*/ 	.word	0x00000000
        /*06ec*/ 	.short	0x010a
        /*06ee*/ 	.byte	0xff
	.zero		1


	//   ....[96]....
        /*06f0*/ 	.word	0x00007510
        /*06f4*/ 	.word	0x00000000
        /*06f8*/ 	.word	0x00000050
        /*06fc*/ 	.short	0x010a
        /*06fe*/ 	.byte	0xff
	.zero		1


	//   ....[97]....
        /*0700*/ 	.word	0x00007570
        /*0704*/ 	.word	0x00000000
        /*0708*/ 	.word	0x00000048
        /*070c*/ 	.short	0x010a
        /*070e*/ 	.byte	0xff
	.zero		1


	//   ....[98]....
        /*0710*/ 	.word	0x000075d0
        /*0714*/ 	.word	0x00000003
        /*0718*/ 	.word	0x00000030
        /*071c*/ 	.short	0x010a
        /*071e*/ 	.byte	0xff
	.zero		1


	//   ....[99]....
        /*0720*/ 	.word	0x00007630
        /*0724*/ 	.word	0x00000003
        /*0728*/ 	.word	0x00000038
        /*072c*/ 	.short	0x010a
        /*072e*/ 	.byte	0xff
	.zero		1


	//   ....[100]....
        /*0730*/ 	.word	0x00007690
        /*0734*/ 	.word	0x00000000
        /*0738*/ 	.word	0x00000030
        /*073c*/ 	.short	0x010a
        /*073e*/ 	.byte	0xff
	.zero		1


	//   ....[101]....
        /*0740*/ 	.word	0x000076e0
        /*0744*/ 	.word	0x00000000
        /*0748*/ 	.word	0x00000050
        /*074c*/ 	.short	0x010a
        /*074e*/ 	.byte	0xff
	.zero		1


	//   ....[102]....
        /*0750*/ 	.word	0x00007730
        /*0754*/ 	.word	0x00000000
        /*0758*/ 	.word	0x00000020
        /*075c*/ 	.short	0x010a
        /*075e*/ 	.byte	0xff
	.zero		1


	//   ....[103]....
        /*0760*/ 	.word	0x00007780
        /*0764*/ 	.word	0x00000071
        /*0768*/ 	.word	0x00000070
        /*076c*/ 	.short	0x010a
        /*076e*/ 	.byte	0xff
	.zero		1


	//   ....[104]....
        /*0770*/ 	.word	0x000077d0
        /*0774*/ 	.word	0x00000020
        /*0778*/ 	.word	0x00000020
        /*077c*/ 	.short	0x010a
        /*077e*/ 	.byte	0xff
	.zero		1


	//----- nvinfo : EIATTR_NUM_MBARRIERS
	.align		4
.L_47:
        /*0780*/ 	.byte	0x03, 0x38
        /*0782*/ 	.short	0x001a


	//----- nvinfo : EIATTR_EXIT_INSTR_OFFSETS
	.align		4
        /*0784*/ 	.byte	0x04, 0x1c
        /*0786*/ 	.short	(.L_49 - .L_48)


	//   ....[0]....
.L_48:
        /*0788*/ 	.word	0x00002370


	//   ....[1]....
        /*078c*/ 	.word	0x00002860


	//   ....[2]....
        /*0790*/ 	.word	0x000028c0


	//   ....[3]....
        /*0794*/ 	.word	0x00003740


	//   ....[4]....
        /*0798*/ 	.word	0x00004450


	//   ....[5]....
        /*079c*/ 	.word	0x00004490


	//   ....[6]....
        /*07a0*/ 	.word	0x00006f50


	//----- nvinfo : EIATTR_MAX_THREADS
	.align		4
.L_49:
        /*07a4*/ 	.byte	0x04, 0x05
        /*07a6*/ 	.short	(.L_51 - .L_50)
.L_50:
        /*07a8*/ 	.word	0x00000100
        /*07ac*/ 	.word	0x00000001
        /*07b0*/ 	.word	0x00000001


	//----- nvinfo : EIATTR_CRS_STACK_SIZE
	.align		4
.L_51:
        /*07b4*/ 	.byte	0x04, 0x1e
        /*07b6*/ 	.short	(.L_53 - .L_52)
.L_52:
        /*07b8*/ 	.word	0x00000000


	//----- nvinfo : EIATTR_CBANK_PARAM_SIZE
	.align		4
.L_53:
        /*07bc*/ 	.byte	0x03, 0x19
        /*07be*/ 	.short	0x0800


	//----- nvinfo : EIATTR_PARAM_CBANK
	.align		4
        /*07c0*/ 	.byte	0x04, 0x0a
        /*07c2*/ 	.short	(.L_55 - .L_54)
	.align		4
.L_54:
        /*07c4*/ 	.word	index@(.nv.constant0._ZN7cutlass13device_kernelINS_4gemm6kernel13GemmUniversalIN4cute5tupleIJiiiiEEENS1_10collective13CollectiveMmaINS1_35MainloopSm100TmaUmmaWarpSpecializedILi2ELi2ELi4ENS5_IJNS4_1CILi1EEESB_SB_EEEEENS5_IJNSA_ILi64EEENSA_ILi128EEESE_EEENS_12float_e5m2_tENS5_IJlSB_lEEESH_SI_NS4_8TiledMMAINS4_8MMA_AtomIJNS4_10MMA_TraitsINS4_19SM100_MMA_F8F6F4_SSEJSH_SH_fSE_SF_NS4_17integral_constantINS4_4UMMA5MajorELSP_0EEESQ_NSN_INSO_7ScaleInELSR_0EEESS_EEEEEENS4_6LayoutISC_NS5_IJNSA_ILi0EEESW_SW_EEEEENS5_IJNS4_10UnderscoreESZ_SZ_EEEEENS4_13SM90_TMA_LOADENS4_14ComposedLayoutINS4_7SwizzleILi2ELi4ELi3EEENS4_18smem_ptr_flag_bitsILi8EEENSV_INS5_IJNSA_ILi8EEESE_EEENS5_IJSE_SB_EEEEEEEvNS4_8identityES12_S1C_vS1D_EENS_8epilogue10collective18CollectiveEpilogueINS1F_23Sm100TmaWarpSpecializedILi2ELi2ELi32ELb0ELb0EEEJSG_NS5_IJNSV_ISE_SB_EES1K_EEESH_SI_SH_SI_NS1F_6fusion15FusionCallbacksIS1J_NS1M_17LinearCombinationISH_fSH_fLNS_15FloatRoundStyleE2EEESG_S1L_JEEENS4_5SM1004TMEM4LOAD26SM100_TMEM_LOAD_16dp32b32xES12_S1C_NS4_39AutoVectorizingCopyWithAssumedAlignmentILi128EEENS4_14SM90_TMA_STOREES1C_S1X_S1X_EEEvvEEEEvNT_6ParamsE)
        /*07c8*/ 	.short	0x0380
        /*07ca*/ 	.short	0x0800


	//----- nvinfo : EIATTR_SW_WAR
	.align		4
.L_55:
        /*07cc*/ 	.byte	0x04, 0x36
        /*07ce*/ 	.short	(.L_57 - .L_56)
.L_56:
        /*07d0*/ 	.word	0x00000008
.L_57:


//--------------------- .nv.callgraph             --------------------------
	.section	.nv.callgraph,"",@"SHT_CUDA_CALLGRAPH"
	.align	4
	.sectionentsize	8
	.align		4
        /*0000*/ 	.word	0x00000000
	.align		4
        /*0004*/ 	.word	0xffffffff
	.align		4
        /*0008*/ 	.word	index@(_ZN7cutlass13device_kernelINS_4gemm6kernel13GemmUniversalIN4cute5tupleIJiiiiEEENS1_10collective13CollectiveMmaINS1_35MainloopSm100TmaUmmaWarpSpecializedILi2ELi2ELi4ENS5_IJNS4_1CILi1EEESB_SB_EEEEENS5_IJNSA_ILi64EEENSA_ILi128EEESE_EEENS_12float_e5m2_tENS5_IJlSB_lEEESH_SI_NS4_8TiledMMAINS4_8MMA_AtomIJNS4_10MMA_TraitsINS4_19SM100_MMA_F8F6F4_SSEJSH_SH_fSE_SF_NS4_17integral_constantINS4_4UMMA5MajorELSP_0EEESQ_NSN_INSO_7ScaleInELSR_0EEESS_EEEEEENS4_6LayoutISC_NS5_IJNSA_ILi0EEESW_SW_EEEEENS5_IJNS4_10UnderscoreESZ_SZ_EEEEENS4_13SM90_TMA_LOADENS4_14ComposedLayoutINS4_7SwizzleILi2ELi4ELi3EEENS4_18smem_ptr_flag_bitsILi8EEENSV_INS5_IJNSA_ILi8EEESE_EEENS5_IJSE_SB_EEEEEEEvNS4_8identityES12_S1C_vS1D_EENS_8epilogue10collective18CollectiveEpilogueINS1F_23Sm100TmaWarpSpecializedILi2ELi2ELi32ELb0ELb0EEEJSG_NS5_IJNSV_ISE_SB_EES1K_EEESH_SI_SH_SI_NS1F_6fusion15FusionCallbacksIS1J_NS1M_17LinearCombinationISH_fSH_fLNS_15FloatRoundStyleE2EEESG_S1L_JEEENS4_5SM1004TMEM4LOAD26SM100_TMEM_LOAD_16dp32b32xES12_S1C_NS4_39AutoVectorizingCopyWithAssumedAlignmentILi128EEENS4_14SM90_TMA_STOREES1C_S1X_S1X_EEEvvEEEEvNT_6ParamsE)
	.align		4
        /*000c*/ 	.word	index@(__assertfail)
	.align		4
        /*0010*/ 	.word	0x00000000
	.align		4
        /*0014*/ 	.word	0xfffffffe
	.align		4
        /*0018*/ 	.word	0x00000000
	.align		4
        /*001c*/ 	.word	0xfffffffd
	.align		4
        /*0020*/ 	.word	0x00000000
	.align		4
        /*0024*/ 	.word	0xfffffffc


//--------------------- .nv.constant4             --------------------------
	.section	.nv.constant4,"a",@progbits
	.align	8
	.align		8
.nv.constant4:
        /*0000*/ 	.dword	__assertfail
	.align		8
        /*0008*/ 	.dword	__unnamed_1
	.align		8
        /*0010*/ 	.dword	__unnamed_2
	.align		8
        /*0018*/ 	.dword	_ZN40_INTERNAL_21cb4675_4_k_cu_e09a8f6d_259354cuda3std3__45__cpo5beginE
	.align		8
        /*0020*/ 	.dword	_ZN40_INTERNAL_21cb4675_4_k_cu_e09a8f6d_259354cuda3std3__45__cpo3endE
	.align		8
        /*0028*/ 	.dword	_ZN40_INTERNAL_21cb4675_4_k_cu_e09a8f6d_259354cuda3std3__45__cpo6cbeginE
	.align		8
        /*0030*/ 	.dword	_ZN40_INTERNAL_21cb4675_4_k_cu_e09a8f6d_259354cuda3std3__45__cpo4cendE
	.align		8
        /*0038*/ 	.dword	_ZN40_INTERNAL_21cb4675_4_k_cu_e09a8f6d_259354cuda3std3__442_GLOBAL__N__21cb4675_4_k_cu_e09a8f6d_259356ignoreE
	.align		8
        /*0040*/ 	.dword	_ZN40_INTERNAL_21cb4675_4_k_cu_e09a8f6d_259354cuda3std3__419piecewise_constructE
	.align		8
        /*0048*/ 	.dword	_ZN40_INTERNAL_21cb4675_4_k_cu_e09a8f6d_259354cuda3std3__48in_placeE
	.align		8
        /*0050*/ 	.dword	_ZN40_INTERNAL_21cb4675_4_k_cu_e09a8f6d_259354cuda3std6ranges3__45__cpo4swapE
	.align		8
        /*0058*/ 	.dword	_ZN40_INTERNAL_21cb4675_4_k_cu_e09a8f6d_259354cuda3std6ranges3__45__cpo9iter_moveE
	.align		8
        /*0060*/ 	.dword	_ZN40_INTERNAL_21cb4675_4_k_cu_e09a8f6d_259354cute7productE
	.align		8
        /*0068*/ 	.dword	_ZN40_INTERNAL_21cb4675_4_k_cu_e09a8f6d_259354cute1_E
	.align		8
        /*0070*/ 	.dword	$str$25
	.align		8
        /*0078*/ 	.dword	$str$26
	.align		8
        /*0080*/ 	.dword	$str$27
	.align		8
        /*0088*/ 	.dword	$str$28


//--------------------- .text._ZN7cutlass13device_kernelINS_4gemm6kernel13GemmUniversalIN4cute5tupleIJiiiiEEENS1_10collective13CollectiveMmaINS1_35MainloopSm100TmaUmmaWarpSpecializedILi2ELi2ELi4ENS5_IJNS4_1CILi1EEESB_SB_EEEEENS5_IJNSA_ILi64EEENSA_ILi128EEESE_EEENS_12float_e5m2_tENS5_IJlSB_lEEESH_SI_NS4_8TiledMMAINS4_8MMA_AtomIJNS4_10MMA_TraitsINS4_19SM100_MMA_F8F6F4_SSEJSH_SH_fSE_SF_NS4_17integral_constantINS4_4UMMA5MajorELSP_0EEESQ_NSN_INSO_7ScaleInELSR_0EEESS_EEEEEENS4_6LayoutISC_NS5_IJNSA_ILi0EEESW_SW_EEEEENS5_IJNS4_10UnderscoreESZ_SZ_EEEEENS4_13SM90_TMA_LOADENS4_14ComposedLayoutINS4_7SwizzleILi2ELi4ELi3EEENS4_18smem_ptr_flag_bitsILi8EEENSV_INS5_IJNSA_ILi8EEESE_EEENS5_IJSE_SB_EEEEEEEvNS4_8identityES12_S1C_vS1D_EENS_8epilogue10collective18CollectiveEpilogueINS1F_23Sm100TmaWarpSpecializedILi2ELi2ELi32ELb0ELb0EEEJSG_NS5_IJNSV_ISE_SB_EES1K_EEESH_SI_SH_SI_NS1F_6fusion15FusionCallbacksIS1J_NS1M_17LinearCombinationISH_fSH_fLNS_15FloatRoundStyleE2EEESG_S1L_JEEENS4_5SM1004TMEM4LOAD26SM100_TMEM_LOAD_16dp32b32xES12_S1C_NS4_39AutoVectorizingCopyWithAssumedAlignmentILi128EEENS4_14SM90_TMA_STOREES1C_S1X_S1X_EEEvvEEEEvNT_6ParamsE --------------------------
	.section	.text._ZN7cutlass13device_kernelINS_4gemm6kernel13GemmUniversalIN4cute5tupleIJiiiiEEENS1_10collective13CollectiveMmaINS1_35MainloopSm100TmaUmmaWarpSpecializedILi2ELi2ELi4ENS5_IJNS4_1CILi1EEESB_SB_EEEEENS5_IJNSA_ILi64EEENSA_ILi128EEESE_EEENS_12float_e5m2_tENS5_IJlSB_lEEESH_SI_NS4_8TiledMMAINS4_8MMA_AtomIJNS4_10MMA_TraitsINS4_19SM100_MMA_F8F6F4_SSEJSH_SH_fSE_SF_NS4_17integral_constantINS4_4UMMA5MajorELSP_0EEESQ_NSN_INSO_7ScaleInELSR_0EEESS_EEEEEENS4_6LayoutISC_NS5_IJNSA_ILi0EEESW_SW_EEEEENS5_IJNS4_10UnderscoreESZ_SZ_EEEEENS4_13SM90_TMA_LOADENS4_14ComposedLayoutINS4_7SwizzleILi2ELi4ELi3EEENS4_18smem_ptr_flag_bitsILi8EEENSV_INS5_IJNSA_ILi8EEESE_EEENS5_IJSE_SB_EEEEEEEvNS4_8identityES12_S1C_vS1D_EENS_8epilogue10collective18CollectiveEpilogueINS1F_23Sm100TmaWarpSpecializedILi2ELi2ELi32ELb0ELb0EEEJSG_NS5_IJNSV_ISE_SB_EES1K_EEESH_SI_SH_SI_NS1F_6fusion15FusionCallbacksIS1J_NS1M_17LinearCombinationISH_fSH_fLNS_15FloatRoundStyleE2EEESG_S1L_JEEENS4_5SM1004TMEM4LOAD26SM100_TMEM_LOAD_16dp32b32xES12_S1C_NS4_39AutoVectorizingCopyWithAssumedAlignmentILi128EEENS4_14SM90_TMA_STOREES1C_S1X_S1X_EEEvvEEEEvNT_6ParamsE,"ax",@progbits
	.align	128
.text._ZN7cutlass13device_kernelINS_4gemm6kernel13GemmUniversalIN4cute5tupleIJiiiiEEENS1_10collective13CollectiveMmaINS1_35MainloopSm100TmaUmmaWarpSpecializedILi2ELi2ELi4ENS5_IJNS4_1CILi1EEESB_SB_EEEEENS5_IJNSA_ILi64EEENSA_ILi128EEESE_EEENS_12float_e5m2_tENS5_IJlSB_lEEESH_SI_NS4_8TiledMMAINS4_8MMA_AtomIJNS4_10MMA_TraitsINS4_19SM100_MMA_F8F6F4_SSEJSH_SH_fSE_SF_NS4_17integral_constantINS4_4UMMA5MajorELSP_0EEESQ_NSN_INSO_7ScaleInELSR_0EEESS_EEEEEENS4_6LayoutISC_NS5_IJNSA_ILi0EEESW_SW_EEEEENS5_IJNS4_10UnderscoreESZ_SZ_EEEEENS4_13SM90_TMA_LOADENS4_14ComposedLayoutINS4_7SwizzleILi2ELi4ELi3EEENS4_18smem_ptr_flag_bitsILi8EEENSV_INS5_IJNSA_ILi8EEESE_EEENS5_IJSE_SB_EEEEEEEvNS4_8identityES12_S1C_vS1D_EENS_8epilogue10collective18CollectiveEpilogueINS1F_23Sm100TmaWarpSpecializedILi2ELi2ELi32ELb0ELb0EEEJSG_NS5_IJNSV_ISE_SB_EES1K_EEESH_SI_SH_SI_NS1F_6fusion15FusionCallbacksIS1J_NS1M_17LinearCombinationISH_fSH_fLNS_15FloatRoundStyleE2EEESG_S1L_JEEENS4_5SM1004TMEM4LOAD26SM100_TMEM_LOAD_16dp32b32xES12_S1C_NS4_39AutoVectorizingCopyWithAssumedAlignmentILi128EEENS4_14SM90_TMA_STOREES1C_S1X_S1X_EEEvvEEEEvNT_6ParamsE:
        .type           _ZN7cutlass13device_kernelINS_4gemm6kernel13GemmUniversalIN4cute5tupleIJiiiiEEENS1_10collective13CollectiveMmaINS1_35MainloopSm100TmaUmmaWarpSpecializedILi2ELi2ELi4ENS5_IJNS4_1CILi1EEESB_SB_EEEEENS5_IJNSA_ILi64EEENSA_ILi128EEESE_EEENS_12float_e5m2_tENS5_IJlSB_lEEESH_SI_NS4_8TiledMMAINS4_8MMA_AtomIJNS4_10MMA_TraitsINS4_19SM100_MMA_F8F6F4_SSEJSH_SH_fSE_SF_NS4_17integral_constantINS4_4UMMA5MajorELSP_0EEESQ_NSN_INSO_7ScaleInELSR_0EEESS_EEEEEENS4_6LayoutISC_NS5_IJNSA_ILi0EEESW_SW_EEEEENS5_IJNS4_10UnderscoreESZ_SZ_EEEEENS4_13SM90_TMA_LOADENS4_14ComposedLayoutINS4_7SwizzleILi2ELi4ELi3EEENS4_18smem_ptr_flag_bitsILi8EEENSV_INS5_IJNSA_ILi8EEESE_EEENS5_IJSE_SB_EEEEEEEvNS4_8identityES12_S1C_vS1D_EENS_8epilogue10collective18CollectiveEpilogueINS1F_23Sm100TmaWarpSpecializedILi2ELi2ELi32ELb0ELb0EEEJSG_NS5_IJNSV_ISE_SB_EES1K_EEESH_SI_SH_SI_NS1F_6fusion15FusionCallbacksIS1J_NS1M_17LinearCombinationISH_fSH_fLNS_15FloatRoundStyleE2EEESG_S1L_JEEENS4_5SM1004TMEM4LOAD26SM100_TMEM_LOAD_16dp32b32xES12_S1C_NS4_39AutoVectorizingCopyWithAssumedAlignmentILi128EEENS4_14SM90_TMA_STOREES1C_S1X_S1X_EEEvvEEEEvNT_6ParamsE,@function
        .size           _ZN7cutlass13device_kernelINS_4gemm6kernel13GemmUniversalIN4cute5tupleIJiiiiEEENS1_10collective13CollectiveMmaINS1_35MainloopSm100TmaUmmaWarpSpecializedILi2ELi2ELi4ENS5_IJNS4_1CILi1EEESB_SB_EEEEENS5_IJNSA_ILi64EEENSA_ILi128EEESE_EEENS_12float_e5m2_tENS5_IJlSB_lEEESH_SI_NS4_8TiledMMAINS4_8MMA_AtomIJNS4_10MMA_TraitsINS4_19SM100_MMA_F8F6F4_SSEJSH_SH_fSE_SF_NS4_17integral_constantINS4_4UMMA5MajorELSP_0EEESQ_NSN_INSO_7ScaleInELSR_0EEESS_EEEEEENS4_6LayoutISC_NS5_IJNSA_ILi0EEESW_SW_EEEEENS5_IJNS4_10UnderscoreESZ_SZ_EEEEENS4_13SM90_TMA_LOADENS4_14ComposedLayoutINS4_7SwizzleILi2ELi4ELi3EEENS4_18smem_ptr_flag_bitsILi8EEENSV_INS5_IJNSA_ILi8EEESE_EEENS5_IJSE_SB_EEEEEEEvNS4_8identityES12_S1C_vS1D_EENS_8epilogue10collective18CollectiveEpilogueINS1F_23Sm100TmaWarpSpecializedILi2ELi2ELi32ELb0ELb0EEEJSG_NS5_IJNSV_ISE_SB_EES1K_EEESH_SI_SH_SI_NS1F_6fusion15FusionCallbacksIS1J_NS1M_17LinearCombinationISH_fSH_fLNS_15FloatRoundStyleE2EEESG_S1L_JEEENS4_5SM1004TMEM4LOAD26SM100_TMEM_LOAD_16dp32b32xES12_S1C_NS4_39AutoVectorizingCopyWithAssumedAlignmentILi128EEENS4_14SM90_TMA_STOREES1C_S1X_S1X_EEEvvEEEEvNT_6ParamsE,(.L_x_136 - _ZN7cutlass13device_kernelINS_4gemm6kernel13GemmUniversalIN4cute5tupleIJiiiiEEENS1_10collective13CollectiveMmaINS1_35MainloopSm100TmaUmmaWarpSpecializedILi2ELi2ELi4ENS5_IJNS4_1CILi1EEESB_SB_EEEEENS5_IJNSA_ILi64EEENSA_ILi128EEESE_EEENS_12float_e5m2_tENS5_IJlSB_lEEESH_SI_NS4_8TiledMMAINS4_8MMA_AtomIJNS4_10MMA_TraitsINS4_19SM100_MMA_F8F6F4_SSEJSH_SH_fSE_SF_NS4_17integral_constantINS4_4UMMA5MajorELSP_0EEESQ_NSN_INSO_7ScaleInELSR_0EEESS_EEEEEENS4_6LayoutISC_NS5_IJNSA_ILi0EEESW_SW_EEEEENS5_IJNS4_10UnderscoreESZ_SZ_EEEEENS4_13SM90_TMA_LOADENS4_14ComposedLayoutINS4_7SwizzleILi2ELi4ELi3EEENS4_18smem_ptr_flag_bitsILi8EEENSV_INS5_IJNSA_ILi8EEESE_EEENS5_IJSE_SB_EEEEEEEvNS4_8identityES12_S1C_vS1D_EENS_8epilogue10collective18CollectiveEpilogueINS1F_23Sm100TmaWarpSpecializedILi2ELi2ELi32ELb0ELb0EEEJSG_NS5_IJNSV_ISE_SB_EES1K_EEESH_SI_SH_SI_NS1F_6fusion15FusionCallbacksIS1J_NS1M_17LinearCombinationISH_fSH_fLNS_15FloatRoundStyleE2EEESG_S1L_JEEENS4_5SM1004TMEM4LOAD26SM100_TMEM_LOAD_16dp32b32xES12_S1C_NS4_39AutoVectorizingCopyWithAssumedAlignmentILi128EEENS4_14SM90_TMA_STOREES1C_S1X_S1X_EEEvvEEEEvNT_6ParamsE)
        .other          _ZN7cutlass13device_kernelINS_4gemm6kernel13GemmUniversalIN4cute5tupleIJiiiiEEENS1_10collective13CollectiveMmaINS1_35MainloopSm100TmaUmmaWarpSpecializedILi2ELi2ELi4ENS5_IJNS4_1CILi1EEESB_SB_EEEEENS5_IJNSA_ILi64EEENSA_ILi128EEESE_EEENS_12float_e5m2_tENS5_IJlSB_lEEESH_SI_NS4_8TiledMMAINS4_8MMA_AtomIJNS4_10MMA_TraitsINS4_19SM100_MMA_F8F6F4_SSEJSH_SH_fSE_SF_NS4_17integral_constantINS4_4UMMA5MajorELSP_0EEESQ_NSN_INSO_7ScaleInELSR_0EEESS_EEEEEENS4_6LayoutISC_NS5_IJNSA_ILi0EEESW_SW_EEEEENS5_IJNS4_10UnderscoreESZ_SZ_EEEEENS4_13SM90_TMA_LOADENS4_14ComposedLayoutINS4_7SwizzleILi2ELi4ELi3EEENS4_18smem_ptr_flag_bitsILi8EEENSV_INS5_IJNSA_ILi8EEESE_EEENS5_IJSE_SB_EEEEEEEvNS4_8identityES12_S1C_vS1D_EENS_8epilogue10collective18CollectiveEpilogueINS1F_23Sm100TmaWarpSpecializedILi2ELi2ELi32ELb0ELb0EEEJSG_NS5_IJNSV_ISE_SB_EES1K_EEESH_SI_SH_SI_NS1F_6fusion15FusionCallbacksIS1J_NS1M_17LinearCombinationISH_fSH_fLNS_15FloatRoundStyleE2EEESG_S1L_JEEENS4_5SM1004TMEM4LOAD26SM100_TMEM_LOAD_16dp32b32xES12_S1C_NS4_39AutoVectorizingCopyWithAssumedAlignmentILi128EEENS4_14SM90_TMA_STOREES1C_S1X_S1X_EEEvvEEEEvNT_6ParamsE,@"STO_CUDA_ENTRY STV_DEFAULT"
_ZN7cutlass13device_kernelINS_4gemm6kernel13GemmUniversalIN4cute5tupleIJiiiiEEENS1_10collective13CollectiveMmaINS1_35MainloopSm100TmaUmmaWarpSpecializedILi2ELi2ELi4ENS5_IJNS4_1CILi1EEESB_SB_EEEEENS5_IJNSA_ILi64EEENSA_ILi128EEESE_EEENS_12float_e5m2_tENS5_IJlSB_lEEESH_SI_NS4_8TiledMMAINS4_8MMA_AtomIJNS4_10MMA_TraitsINS4_19SM100_MMA_F8F6F4_SSEJSH_SH_fSE_SF_NS4_17integral_constantINS4_4UMMA5MajorELSP_0EEESQ_NSN_INSO_7ScaleInELSR_0EEESS_EEEEEENS4_6LayoutISC_NS5_IJNSA_ILi0EEESW_SW_EEEEENS5_IJNS4_10UnderscoreESZ_SZ_EEEEENS4_13SM90_TMA_LOADENS4_14ComposedLayoutINS4_7SwizzleILi2ELi4ELi3EEENS4_18smem_ptr_flag_bitsILi8EEENSV_INS5_IJNSA_ILi8EEESE_EEENS5_IJSE_SB_EEEEEEEvNS4_8identityES12_S1C_vS1D_EENS_8epilogue10collective18CollectiveEpilogueINS1F_23Sm100TmaWarpSpecializedILi2ELi2ELi32ELb0ELb0EEEJSG_NS5_IJNSV_ISE_SB_EES1K_EEESH_SI_SH_SI_NS1F_6fusion15FusionCallbacksIS1J_NS1M_17LinearCombinationISH_fSH_fLNS_15FloatRoundStyleE2EEESG_S1L_JEEENS4_5SM1004TMEM4LOAD26SM100_TMEM_LOAD_16dp32b32xES12_S1C_NS4_39AutoVectorizingCopyWithAssumedAlignmentILi128EEENS4_14SM90_TMA_STOREES1C_S1X_S1X_EEEvvEEEEvNT_6ParamsE:
[----:B------:R-:W1:Y:S01]  /*0000*/  LDC R1, c[0x0][0x37c] ;  /* 0x0000df00ff017b82 */ /* 0x000e620000000800 */
[----:B------:R-:W2:Y:S01]  /*0010*/  S2R R108, SR_TID.X ;  /* 0x00000000006c7919 */ /* 0x000ea20000002100 */
[----:B------:R-:W3:Y:S01]  /*0020*/  LDCU.64 UR4, c[0x0][0x890] ;  /* 0x00011200ff0477ac */ /* 0x000ee20008000a00 */
[----:B------:R-:W-:Y:S02]  /*0030*/  PRMT R95, RZ, 0x7610, R95 ;  /* 0x00007610ff5f7816 */ /* 0x000fe4000000005f */
[----:B------:R-:W-:Y:S01]  /*0040*/  ELECT P5, URZ, PT ;  /* 0x0000000000ff782f */ /* 0x000fe200038a0000 */
[----:B------:R-:W4:Y:S01]  /*0050*/  LDCU.64 UR46, c[0x0][0x358] ;  /* 0x00006b00ff2e77ac */ /* 0x000f220008000a00 */
[----:B---3--:R-:W-:-:S04]  /*0060*/  UISETP.NE.U32.AND UP0, UPT, UR4, URZ, UPT ;  /* 0x000000ff0400728c */ /* 0x008fc8000bf05070 */
[----:B------:R-:W-:Y:S01]  /*0070*/  UISETP.NE.AND.EX UP0, UPT, UR5, URZ, UPT, UP0 ;  /* 0x000000ff0500728c */ /* 0x000fe2000bf05300 */
[----:B--2---:R-:W-:-:S05]  /*0080*/  SHF.R.U32.HI R101, RZ, 0x5, R108 ;  /* 0x00000005ff657819 */ /* 0x004fca000001166c */
[----:B------:R-:W2:Y:S02]  /*0090*/  SHFL.IDX PT, R0, R101, RZ, 0x1f ;  /* 0x00001fff65007589 */ /* 0x000ea400000e0000 */
[----:B--2---:R-:W-:Y:S01]  /*00a0*/  R2UR UR8, R0 ;  /* 0x00000000000872ca */ /* 0x004fe200000e0000 */
[----:B-1--4-:R-:W-:-:S14]  /*00b0*/  BRA.U UP0, `(.L_x_0) ;  /* 0x00000001002c7547 */ /* 0x012fdc000b800000 */
[----:B------:R-:W1:Y:S02]  /*00c0*/  LDCU.64 UR6, c[0x0][0x888] ;  /* 0x00011100ff0677ac */ /* 0x000e640008000a00 */
[----:B-1----:R-:W-:-:S04]  /*00d0*/  UISETP.NE.U32.AND UP0, UPT, UR6, URZ, UPT ;  /* 0x000000ff0600728c */ /* 0x002fc8000bf05070 */
[----:B------:R-:W-:-:S09]  /*00e0*/  UISETP.NE.AND.EX UP0, UPT, UR7, URZ, UPT, UP0 ;  /* 0x000000ff0700728c */ /* 0x000fd2000bf05300 */
[----:B------:R-:W-:Y:S05]  /*00f0*/  BRA.U !UP0, `(.L_x_1) ;  /* 0x0000000108107547 */ /* 0x000fea000b800000 */
[----:B------:R-:W1:Y:S02]  /*0100*/  LDC.64 R2, c[0x0][0x888] ;  /* 0x00022200ff027b82 */ /* 0x000e640000000a00 */
[----:B-1----:R1:W5:Y:S01]  /*0110*/  LDG.E R49, desc[UR46][R2.64] ;  /* 0x0000002e02317981 */ /* 0x002362000c1e1900 */
[----:B------:R-:W-:Y:S01]  /*0120*/  HFMA2 R95, -RZ, RZ, 0, 5.9604644775390625e-08 ;  /* 0x00000001ff5f7431 */ /* 0x000fe200000001ff */
[----:B------:R-:W-:Y:S05]  /*0130*/  BRA `(.L_x_0) ;  /* 0x00000000000c7947 */ /* 0x000fea0003800000 */
.L_x_1:
[----:B------:R-:W1:Y:S01]  /*0140*/  LDCU UR6, c[0x0][0x880] ;  /* 0x00011000ff0677ac */ /* 0x000e620008000800 */
[----:B------:R-:W-:Y:S01]  /*0150*/  HFMA2 R95, -RZ, RZ, 0, 5.9604644775390625e-08 ;  /* 0x00000001ff5f7431 */ /* 0x000fe200000001ff */
[----:B-1----:R-:W-:-:S07]  /*0160*/  MOV R49, UR6 ;  /* 0x0000000600317c02 */ /* 0x002fce0008000f00 */
.L_x_0:
[----:B------:R-:W2:Y:S02]  /*0170*/  LDCU.64 UR6, c[0x0][0x8b0] ;  /* 0x00011600ff0677ac */ /* 0x000ea40008000a00 */
[----:B--2---:R-:W-:-:S04]  /*0180*/  UISETP.NE.U32.AND UP0, UPT, UR6, URZ, UPT ;  /* 0x000000ff0600728c */ /* 0x004fc8000bf05070 */
[----:B------:R-:W-:-:S09]  /*0190*/  UISETP.NE.AND.EX UP0, UPT, UR7, URZ, UPT, UP0 ;  /* 0x000000ff0700728c */ /* 0x000fd2000bf05300 */
[----:B------:R-:W-:Y:S05]  /*01a0*/  BRA.U UP0, `(.L_x_2) ;  /* 0x0000000100247547 */ /* 0x000fea000b800000 */
[----:B------:R-:W2:Y:S02]  /*01b0*/  LDCU.64 UR6, c[0x0][0x8a8] ;  /* 0x00011500ff0677ac */ /* 0x000ea40008000a00 */
[----:B--2---:R-:W-:-:S04]  /*01c0*/  UISETP.NE.U32.AND UP0, UPT, UR6, URZ, UPT ;  /* 0x000000ff0600728c */ /* 0x004fc8000bf05070 */
[----:B------:R-:W-:-:S09]  /*01d0*/  UISETP.NE.AND.EX UP0, UPT, UR7, URZ, UPT, UP0 ;  /* 0x000000ff0700728c */ /* 0x000fd2000bf05300 */
[----:B------:R-:W-:Y:S05]  /*01e0*/  BRA.U !UP0, `(.L_x_3) ;  /* 0x00000001080c7547 */ /* 0x000fea000b800000 */
[----:B-1----:R-:W1:Y:S02]  /*01f0*/  LDC.64 R2, c[0x0][0x8a8] ;  /* 0x00022a00ff027b82 */ /* 0x002e640000000a00 */
[----:B-1----:R2:W5:Y:S01]  /*0200*/  LDG.E R47, desc[UR46][R2.64] ;  /* 0x0000002e022f7981 */ /* 0x002562000c1e1900 */
[----:B------:R-:W-:Y:S05]  /*0210*/  BRA `(.L_x_2) ;  /* 0x0000000000087947 */ /* 0x000fea0003800000 */
.L_x_3:
[----:B------:R-:W2:Y:S02]  /*0220*/  LDCU UR6, c[0x0][0x8a0] ;  /* 0x00011400ff0677ac */ /* 0x000ea40008000800 */
[----:B--2---:R-:W-:Y:S02]  /*0230*/  MOV R47, UR6 ;  /* 0x00000006002f7c02 */ /* 0x004fe40008000f00 */
.L_x_2:
[----:B------:R-:W-:Y:S01]  /*0240*/  IMAD.U32 R0, RZ, RZ, UR8 ;  /* 0x00000008ff007e24 */ /* 0x000fe2000f8e00ff */
[----:B------:R-:W-:Y:S04]  /*0250*/  BSSY.RECONVERGENT B0, `(.L_x_4) ;  /* 0x000000c000007945 */ /* 0x000fe80003800200 */
[C---:B------:R-:W-:Y:S02]  /*0260*/  ISETP.NE.OR P1, PT, R0.reuse, 0x1, !P5 ;  /* 0x000000010000780c */ /* 0x040fe40006f25670 */
[----:B------:R-:W-:-:S11]  /*0270*/  ISETP.NE.OR P0, PT, R0, 0x3, !P5 ;  /* 0x000000030000780c */ /* 0x000fd60006f05670 */
[----:B------:R-:W-:Y:S05]  /*0280*/  @P1 BRA `(.L_x_5) ;  /* 0x0000000000201947 */ /* 0x000fea0003800000 */
[----:B------:R-:W3:Y:S02]  /*0290*/  LDCU.64 UR6, c[0x0][0x348] ;  /* 0x00006900ff0677ac */ /* 0x000ee40008000a00 */
[----:B---3--:R-:W-:Y:S02]  /*02a0*/  UIADD3 UR10, UP1, UPT, UR6, 0x80, URZ ;  /* 0x00000080060a7890 */ /* 0x008fe4000ff3e0ff */
[----:B------:R-:W-:Y:S02]  /*02b0*/  UIADD3 UR6, UP0, UPT, UR6, 0x180, URZ ;  /* 0x0000018006067890 */ /* 0x000fe4000ff1e0ff */
[----:B------:R-:W-:Y:S02]  /*02c0*/  UIADD3.X UR11, UPT, UPT, URZ, UR7, URZ, UP1, !UPT ;  /* 0x00000007ff0b7290 */ /* 0x000fe40008ffe4ff */
[----:B------:R-:W-:-:S07]  /*02d0*/  UIADD3.X UR7, UPT, UPT, URZ, UR7, URZ, UP0, !UPT ;  /* 0x00000007ff077290 */ /* 0x000fce00087fe4ff */
[----:B------:R3:W-:Y:S02]  /*02e0*/  UTMACCTL.PF [UR10] ;  /* 0x000000000a0079b9 */ /* 0x0007e40008040000 */
[----:B------:R3:W-:Y:S02]  /*02f0*/  UTMACCTL.PF [UR6] ;  /* 0x00000000060079b9 */ /* 0x0007e40008040000 */
[----:B---3--:R-:W-:Y:S01]  /*0300*/  NOP ;  /* 0x0000000000007918 */ /* 0x008fe20000000000 */
.L_x_5:
[----:B------:R-:W-:Y:S05]  /*0310*/  BSYNC.RECONVERGENT B0 ;  /* 0x0000000000007941 */ /* 0x000fea0003800200 */
.L_x_4:
[----:B------:R-:W-:Y:S04]  /*0320*/  BSSY.RECONVERGENT B0, `(.L_x_6) ;  /* 0x000000a000007945 */ /* 0x000fe80003800200 */
        /* <DEDUP_REMOVED lines=9> */
.L_x_7:
[----:B------:R-:W-:Y:S05]  /*03c0*/  BSYNC.RECONVERGENT B0 ;  /* 0x0000000000007941 */ /* 0x000fea0003800200 */
.L_x_6:
[----:B------:R-:W3:Y:S01]  /*03d0*/  LDCU.64 UR6, c[0x0][0x888] ;  /* 0x00011100ff0677ac */ /* 0x000ee20008000a00 */
[----:B------:R-:W-:Y:S02]  /*03e0*/  UISETP.EQ.U32.AND UP1, UPT, UR4, URZ, UPT ;  /* 0x000000ff0400728c */ /* 0x000fe4000bf22070 */
[----:B------:R-:W-:Y:S02]  /*03f0*/  UPLOP3.LUT UP2, UPT, UPT, UPT, UPT, 0x80, 0x8 ;  /* 0x000000000008789c */ /* 0x000fe40003f4f070 */
[----:B---3--:R-:W-:-:S04]  /*0400*/  UISETP.NE.U32.AND UP0, UPT, UR6, URZ, UPT ;  /* 0x000000ff0600728c */ /* 0x008fc8000bf05070 */
[----:B------:R-:W-:-:S04]  /*0410*/  UISETP.NE.AND.EX UP0, UPT, UR7, URZ, UPT, UP0 ;  /* 0x000000ff0700728c */ /* 0x000fc8000bf05300 */
[----:B------:R-:W-:-:S04]  /*0420*/  UISETP.EQ.OR.EX UP3, UPT, UR5, URZ, !UP0, UP1 ;  /* 0x000000ff0500728c */ /* 0x000fc8000c762710 */
[----:B------:R-:W-:-:S05]  /*0430*/  UP2UR UR50, UPR, URZ, 0x8 ;  /* 0x00000008ff327883 */ /* 0x000fca0008000000 */
[----:B------:R-:W-:Y:S07]  /*0440*/  BRA.U !UP3, `(.L_x_8) ;  /* 0x000000010b207547 */ /* 0x000fee000b800000 */
[----:B------:R-:W-:Y:S01]  /*0450*/  UISETP.NE.U32.AND UP2, UPT, UR4, URZ, UPT ;  /* 0x000000ff0400728c */ /* 0x000fe2000bf45070 */
[----:B-----5:R-:W-:Y:S01]  /*0460*/  FSETP.NEU.AND P0, PT, R49, RZ, PT ;  /* 0x000000ff3100720b */ /* 0x020fe20003f0d000 */
[----:B------:R-:W-:Y:S02]  /*0470*/  USEL UR4, URZ, 0xffffffff, UP0 ;  /* 0xffffffffff047887 */ /* 0x000fe40008000000 */
[----:B------:R-:W-:-:S10]  /*0480*/  UISETP.NE.AND.EX UP2, UPT, UR5, URZ, UPT, UP2 ;  /* 0x000000ff0500728c */ /* 0x000fd4000bf45320 */
[----:B------:R-:W-:Y:S01]  /*0490*/  VOTEU.ANY UP1, P0 ;  /* 0x0000000000ff7886 */ /* 0x000fe20000020100 */
[----:B------:R-:W-:-:S04]  /*04a0*/  @!UP2 USEL UR4, URZ, 0xffffffff, UP1 ;  /* 0xffffffffff04a887 */ /* 0x000fc80008800000 */
[----:B------:R-:W-:-:S04]  /*04b0*/  ULOP3.LUT UR4, UR4, 0x1, URZ, 0xc0, !UPT ;  /* 0x0000000104047892 */ /* 0x000fc8000f8ec0ff */
[----:B------:R-:W-:-:S11]  /*04c0*/  UISETP.NE.U32.AND UP2, UPT, UR4, 0x1, UPT ;  /* 0x000000010400788c */ /* 0x000fd6000bf45070 */
.L_x_8:
[----:B-12---:R-:W1:Y:S01]  /*04d0*/  SHFL.IDX PT, R2, R101, RZ, 0x1f ;  /* 0x00001fff65027589 */ /* 0x006e6200000e0000 */
[----:B------:R-:W-:-:S04]  /*04e0*/  UISETP.NE.AND UP1, UPT, UR8, 0x2, UPT ;  /* 0x000000020800788c */ /* 0x000fc8000bf25270 */
[----:B------:R-:W-:Y:S01]  /*04f0*/  USEL UR6, URZ, 0x1, UP1 ;  /* 0x00000001ff067887 */ /* 0x000fe20008800000 */
[----:B-1----:R-:W-:-:S13]  /*0500*/  ISETP.NE.AND P0, PT, R2, RZ, PT ;  /* 0x000000ff0200720c */ /* 0x002fda0003f05270 */
[----:B------:R-:W-:Y:S05]  /*0510*/  @P0 BRA `(.L_x_9) ;  /* 0x0000000000380947 */ /* 0x000fea0003800000 */
[----:B------:R-:W1:Y:S01]  /*0520*/  S2UR UR5, SR_CgaCtaId ;  /* 0x00000000000579c3 */ /* 0x000e620000008800 */
[----:B------:R-:W-:Y:S01]  /*0530*/  UMOV UR7, 0x400 ;  /* 0x0000040000077882 */ /* 0x000fe20000000000 */
[----:B------:R-:W-:Y:S01]  /*0540*/  UMOV UR4, 0x1 ;  /* 0x0000000100047882 */ /* 0x000fe20000000000 */
[----:B------:R-:W-:Y:S01]  /*0550*/  ELECT P0, URZ, PT ;  /* 0x0000000000ff782f */ /* 0x000fe20003800000 */
[----:B------:R-:W-:-:S04]  /*0560*/  UIADD3 UR10, UPT, UPT, -UR4, 0x100000, URZ ;  /* 0x00100000040a7890 */ /* 0x000fc8000fffe1ff */
[----:B------:R-:W-:Y:S02]  /*0570*/  USHF.L.U32 UR11, UR10, 0xb, URZ ;  /* 0x0000000b0a0b7899 */ /* 0x000fe400080006ff */
[----:B------:R-:W-:Y:S02]  /*0580*/  USHF.L.U32 UR10, UR10, 0x1, URZ ;  /* 0x000000010a0a7899 */ /* 0x000fe400080006ff */
[----:B-1----:R-:W-:Y:S01]  /*0590*/  ULEA UR5, UR5, UR7, 0x18 ;  /* 0x0000000705057291 */ /* 0x002fe2000f8ec0ff */
[----:B------:R-:W1:Y:S11]  /*05a0*/  FENCE.VIEW.ASYNC.S ;  /* 0x00000000000073c6 */ /* 0x000e760000000000 */
[----:B-1----:R1:W2:Y:S01]  /*05b0*/  SYNCS.EXCH.64 URZ, [UR5], UR10 ;  /* 0x0000000a05ff75b2 */ /* 0x0022a20008000100 */
[----:B------:R1:W3:Y:S01]  /*05c0*/  SYNCS.EXCH.64 URZ, [UR5+0x10], UR10 ;  /* 0x0000100a05ff75b2 */ /* 0x0002e20008000100 */
[----:B------:R1:W4:Y:S01]  /*05d0*/  SYNCS.EXCH.64 URZ, [UR5+0x8], UR10 ;  /* 0x0000080a05ff75b2 */ /* 0x0003220008000100 */
[----:B------:R1:W1:Y:S01]  /*05e0*/  SYNCS.EXCH.64 URZ, [UR5+0x18], UR10 ;  /* 0x0000180a05ff75b2 */ /* 0x0002620008000100 */
[----:B------:R-:W-:Y:S01]  /*05f0*/  NOP ;  /* 0x0000000000007918 */ /* 0x000fe20000000000 */
.L_x_9:
[----:B------:R-:W2:Y:S01]  /*0600*/  SHFL.IDX PT, R2, R101, RZ, 0x1f ;  /* 0x00001fff65027589 */ /* 0x000ea200000e0000 */
[----:B------:R-:W-:Y:S01]  /*0610*/  NOP ;  /* 0x0000000000007918 */ /* 0x000fe20000000000 */
[----:B--2---:R-:W-:-:S13]  /*0620*/  ISETP.NE.AND P0, PT, R2, 0x1, PT ;  /* 0x000000010200780c */ /* 0x004fda0003f05270 */
[----:B------:R-:W-:Y:S05]  /*0630*/  @P0 BRA `(.L_x_10) ;  /* 0x0000000000480947 */ /* 0x000fea0003800000 */
[----:B------:R-:W2:Y:S01]  /*0640*/  S2UR UR7, SR_CgaCtaId ;  /* 0x00000000000779c3 */ /* 0x000ea20000008800 */
[----:B------:R-:W-:Y:S01]  /*0650*/  UMOV UR9, 0x400 ;  /* 0x0000040000097882 */ /* 0x000fe20000000000 */
[----:B-1----:R-:W-:Y:S01]  /*0660*/  UMOV UR5, 0x20 ;  /* 0x0000002000057882 */ /* 0x002fe20000000000 */
[----:B------:R-:W-:Y:S01]  /*0670*/  UMOV UR4, 0x80 ;  /* 0x0000008000047882 */ /* 0x000fe20000000000 */
[----:B------:R-:W-:-:S04]  /*0680*/  UIADD3 UR10, UPT, UPT, -UR5, 0x100000, URZ ;  /* 0x00100000050a7890 */ /* 0x000fc8000fffe1ff */
[----:B------:R-:W-:Y:S02]  /*0690*/  USHF.L.U32 UR11, UR10, 0xb, URZ ;  /* 0x0000000b0a0b7899 */ /* 0x000fe400080006ff */
[----:B------:R-:W-:Y:S02]  /*06a0*/  USHF.L.U32 UR10, UR10, 0x1, URZ ;  /* 0x000000010a0a7899 */ /* 0x000fe400080006ff */
[----:B------:R-:W-:-:S04]  /*06b0*/  UIADD3 UR4, UPT, UPT, -UR4, 0x100000, URZ ;  /* 0x0010000004047890 */ /* 0x000fc8000fffe1ff */
[----:B------:R-:W-:Y:S02]  /*06c0*/  USHF.L.U32 UR5, UR4, 0xb, URZ ;  /* 0x0000000b04057899 */ /* 0x000fe400080006ff */
[----:B------:R-:W-:Y:S01]  /*06d0*/  USHF.L.U32 UR4, UR4, 0x1, URZ ;  /* 0x0000000104047899 */ /* 0x000fe200080006ff */
[----:B------:R-:W-:Y:S01]  /*06e0*/  ELECT P0, URZ, PT ;  /* 0x0000000000ff782f */ /* 0x000fe20003800000 */
[----:B--2---:R-:W-:Y:S01]  /*06f0*/  ULEA UR7, UR7, UR9, 0x18 ;  /* 0x0000000907077291 */ /* 0x004fe2000f8ec0ff */
[----:B------:R-:W1:Y:S11]  /*0700*/  FENCE.VIEW.ASYNC.S ;  /* 0x00000000000073c6 */ /* 0x000e760000000000 */
[----:B-1----:R2:W1:Y:S01]  /*0710*/  SYNCS.EXCH.64 URZ, [UR7+0x20], UR10 ;  /* 0x0000200a07ff75b2 */ /* 0x0024620008000100 */
[----:B------:R2:W1:Y:S01]  /*0720*/  SYNCS.EXCH.64 URZ, [UR7+0x30], UR4 ;  /* 0x0000300407ff75b2 */ /* 0x0004620008000100 */
[----:B------:R2:W1:Y:S01]  /*0730*/  SYNCS.EXCH.64 URZ, [UR7+0x28], UR10 ;  /* 0x0000280a07ff75b2 */ /* 0x0004620008000100 */
[----:B------:R2:W1:Y:S02]  /*0740*/  SYNCS.EXCH.64 URZ, [UR7+0x38], UR4 ;  /* 0x0000380407ff75b2 */ /* 0x0004640008000100 */
[----:B--2---:R-:W-:Y:S01]  /*0750*/  NOP ;  /* 0x0000000000007918 */ /* 0x004fe20000000000 */
.L_x_10:
[----:B------:R-:W2:Y:S01]  /*0760*/  SHFL.IDX PT, R2, R101, RZ, 0x1f ;  /* 0x00001fff65027589 */ /* 0x000ea200000e0000 */
[----:B------:R-:W-:Y:S01]  /*0770*/  NOP ;  /* 0x0000000000007918 */ /* 0x000fe20000000000 */
[----:B--2---:R-:W-:-:S13]  /*0780*/  ISETP.NE.AND P0, PT, R2, 0x3, PT ;  /* 0x000000030200780c */ /* 0x004fda0003f05270 */
[----:B------:R-:W-:Y:S05]  /*0790*/  @P0 BRA `(.L_x_11) ;  /* 0x0000000000300947 */ /* 0x000fea0003800000 */
[----:B-1----:R-:W1:Y:S01]  /*07a0*/  S2UR UR5, SR_CgaCtaId ;  /* 0x00000000000579c3 */ /* 0x002e620000008800 */
        /* <DEDUP_REMOVED lines=8> */
[----:B-1----:R2:W1:Y:S01]  /*0830*/  SYNCS.EXCH.64 URZ, [UR5+0x40], UR10 ;  /* 0x0000400a05ff75b2 */ /* 0x0024620008000100 */
[----:B------:R2:W1:Y:S02]  /*0840*/  SYNCS.EXCH.64 URZ, [UR5+0x48], UR10 ;  /* 0x0000480a05ff75b2 */ /* 0x0004640008000100 */
[----:B--2---:R-:W-:Y:S01]  /*0850*/  NOP ;  /* 0x0000000000007918 */ /* 0x004fe20000000000 */
.L_x_11:
[----:B------:R-:W2:Y:S01]  /*0860*/  SHFL.IDX PT, R2, R101, RZ, 0x1f ;  /* 0x00001fff65027589 */ /* 0x000ea200000e0000 */
[----:B------:R-:W-:Y:S01]  /*0870*/  NOP ;  /* 0x0000000000007918 */ /* 0x000fe20000000000 */
[----:B--2---:R-:W-:-:S13]  /*0880*/  ISETP.NE.AND P0, PT, R2, 0x4, PT ;  /* 0x000000040200780c */ /* 0x004fda0003f05270 */
[----:B------:R-:W-:Y:S05]  /*0890*/  @P0 BRA `(.L_x_12) ;  /* 0x00000000004c0947 */ /* 0x000fea0003800000 */
[----:B-1----:R-:W1:Y:S01]  /*08a0*/  S2UR UR5, SR_CgaCtaId ;  /* 0x00000000000579c3 */ /* 0x002e620000008800 */
[----:B------:R-:W-:Y:S01]  /*08b0*/  UMOV UR9, 0x100 ;  /* 0x0000010000097882 */ /* 0x000fe20000000000 */
[----:B------:R-:W-:Y:S01]  /*08c0*/  UMOV UR7, 0x400 ;  /* 0x0000040000077882 */ /* 0x000fe20000000000 */
[----:B------:R-:W-:Y:S01]  /*08d0*/  USEL UR9, UR9, 0xe0, UP2 ;  /* 0x000000e009097887 */ /* 0x000fe20009000000 */
[----:B------:R-:W-:Y:S01]  /*08e0*/  UMOV UR4, 0x1 ;  /* 0x0000000100047882 */ /* 0x000fe20000000000 */
[----:B------:R-:W-:Y:S01]  /*08f0*/  ELECT P0, URZ, PT ;  /* 0x0000000000ff782f */ /* 0x000fe20003800000 */
[----:B------:R-:W-:-:S04]  /*0900*/  UIADD3 UR10, UPT, UPT, -UR4, 0x100000, URZ ;  /* 0x00100000040a7890 */ /* 0x000fc8000fffe1ff */
[----:B------:R-:W-:Y:S02]  /*0910*/  USHF.L.U32 UR11, UR10, 0xb, URZ ;  /* 0x0000000b0a0b7899 */ /* 0x000fe400080006ff */
[----:B------:R-:W-:Y:S02]  /*0920*/  USHF.L.U32 UR10, UR10, 0x1, URZ ;  /* 0x000000010a0a7899 */ /* 0x000fe400080006ff */
[----:B------:R-:W-:-:S04]  /*0930*/  UIADD3 UR12, UPT, UPT, -UR9, 0x100000, URZ ;  /* 0x00100000090c7890 */ /* 0x000fc8000fffe1ff */
[----:B------:R-:W-:Y:S02]  /*0940*/  USHF.L.U32 UR13, UR12, 0xb, URZ ;  /* 0x0000000b0c0d7899 */ /* 0x000fe400080006ff */
[----:B------:R-:W-:Y:S02]  /*0950*/  USHF.L.U32 UR12, UR12, 0x1, URZ ;  /* 0x000000010c0c7899 */ /* 0x000fe400080006ff */
[----:B-1----:R-:W-:Y:S01]  /*0960*/  ULEA UR5, UR5, UR7, 0x18 ;  /* 0x0000000705057291 */ /* 0x002fe2000f8ec0ff */
[----:B------:R-:W1:Y:S11]  /*0970*/  FENCE.VIEW.ASYNC.S ;  /* 0x00000000000073c6 */ /* 0x000e760000000000 */
[----:B-1----:R2:W1:Y:S01]  /*0980*/  SYNCS.EXCH.64 URZ, [UR5+0x50], UR10 ;  /* 0x0000500a05ff75b2 */ /* 0x0024620008000100 */
[----:B------:R2:W1:Y:S01]  /*0990*/  SYNCS.EXCH.64 URZ, [UR5+0x60], UR12 ;  /* 0x0000600c05ff75b2 */ /* 0x0004620008000100 */
[----:B------:R2:W1:Y:S01]  /*09a0*/  SYNCS.EXCH.64 URZ, [UR5+0x58], UR10 ;  /* 0x0000580a05ff75b2 */ /* 0x0004620008000100 */
[----:B------:R2:W1:Y:S02]  /*09b0*/  SYNCS.EXCH.64 URZ, [UR5+0x68], UR12 ;  /* 0x0000680c05ff75b2 */ /* 0x0004640008000100 */
[----:B--2---:R-:W-:Y:S01]  /*09c0*/  NOP ;  /* 0x0000000000007918 */ /* 0x004fe20000000000 */
.L_x_12:
        /* <DEDUP_REMOVED lines=20> */
[----:B------:R2:W1:Y:S01]  /*0b10*/  SYNCS.EXCH.64 URZ, [UR7+0x98], UR4 ;  /* 0x0000980407ff75b2 */ /* 0x0004620008000100 */
[----:B------:R2:W1:Y:S01]  /*0b20*/  SYNCS.EXCH.64 URZ, [UR7+0x80], UR10 ;  /* 0x0000800a07ff75b2 */ /* 0x0004620008000100 */
[----:B------:R2:W1:Y:S01]  /*0b30*/  SYNCS.EXCH.64 URZ, [UR7+0xa0], UR4 ;  /* 0x0000a00407ff75b2 */ /* 0x0004620008000100 */
[----:B------:R2:W1:Y:S01]  /*0b40*/  SYNCS.EXCH.64 URZ, [UR7+0x88], UR10 ;  /* 0x0000880a07ff75b2 */ /* 0x0004620008000100 */
[----:B------:R2:W1:Y:S02]  /*0b50*/  SYNCS.EXCH.64 URZ, [UR7+0xa8], UR4 ;  /* 0x0000a80407ff75b2 */ /* 0x0004640008000100 */
[----:B--2---:R-:W-:Y:S01]  /*0b60*/  NOP ;  /* 0x0000000000007918 */ /* 0x004fe20000000000 */
.L_x_13:
        /* <DEDUP_REMOVED lines=18> */
.L_x_14:
[----:B-1----:R-:W1:Y:S01]  /*0c90*/  S2UR UR5, SR_CTAID.X ;  /* 0x00000000000579c3 */ /* 0x002e620000002500 */
[----:B------:R-:W-:-:S05]  /*0ca0*/  CS2R.32 R96, SR_CgaSize ;  /* 0x0000000000607805 */ /* 0x000fca0000008a00 */
[----:B------:R-:W-:-:S05]  /*0cb0*/  IMAD R96, R96, -0xa0, RZ ;  /* 0xffffff6060607824 */ /* 0x000fca00078e02ff */
[----:B------:R-:W-:-:S14]  /*0cc0*/  R2UR UR9, R96 ;  /* 0x00000000600972ca */ /* 0x000fdc00000e0000 */
[----:B------:R-:W2:Y:S01]  /*0cd0*/  LDCU UR9, c[0x0][UR9+0x2b0] ;  /* 0x00005600090977ac */ /* 0x000ea20008000800 */
[----:B------:R-:W-:Y:S01]  /*0ce0*/  NOP ;  /* 0x0000000000007918 */ /* 0x000fe20000000000 */
[----:B------:R-:W-:-:S05]  /*0cf0*/  CS2R.32 R96, SR_CgaSize ;  /* 0x0000000000607805 */ /* 0x000fca0000008a00 */
[----:B------:R-:W-:-:S05]  /*0d00*/  IMAD R96, R96, -0xa0, RZ ;  /* 0xffffff6060607824 */ /* 0x000fca00078e02ff */
[----:B------:R-:W-:-:S14]  /*0d10*/  R2UR UR7, R96 ;  /* 0x00000000600772ca */ /* 0x000fdc00000e0000 */
[----:B------:R-:W3:Y:S01]  /*0d20*/  LDCU UR7, c[0x0][UR7+0x2b4] ;  /* 0x00005680070777ac */ /* 0x000ee20008000800 */
[----:B------:R-:W4:Y:S08]  /*0d30*/  S2UR UR4, SR_CTAID.Y ;  /* 0x00000000000479c3 */ /* 0x000f300000002600 */
[----:B------:R-:W3:Y:S01]  /*0d40*/  LDC R9, c[0x0][0xb24] ;  /* 0x0002c900ff097b82 */ /* 0x000ee20000000800 */
[----:B-1----:R-:W-:-:S02]  /*0d50*/  I2FP.F32.U32 R4, UR5 ;  /* 0x0000000500047c45 */ /* 0x002fc40008201000 */
[----:B------:R-:W-:-:S05]  /*0d60*/  CS2R.32 R5, SR_CgaSize ;  /* 0x0000000000057805 */ /* 0x000fca0000008a00 */
[----:B------:R-:W-:-:S06]  /*0d70*/  IMAD R5, R5, -0xa0, RZ ;  /* 0xffffff6005057824 */ /* 0x000fcc00078e02ff */
[----:B------:R-:W1:Y:S01]  /*0d80*/  LDC R5, c[0x0][R5+0x2a0] ;  /* 0x0000a80005057b82 */ /* 0x000e620000000800 */
[----:B------:R-:W-:Y:S01]  /*0d90*/  MOV R21, UR5 ;  /* 0x0000000500157c02 */ /* 0x000fe20008000f00 */
[----:B--2---:R-:W-:Y:S01]  /*0da0*/  FMUL R4, R4, UR9 ;  /* 0x0000000904047c20 */ /* 0x004fe20008400000 */
[----:B----4-:R-:W-:Y:S02]  /*0db0*/  I2FP.F32.U32 R2, UR4 ;  /* 0x0000000400027c45 */ /* 0x010fe40008201000 */
[----:B------:R-:W-:-:S05]  /*0dc0*/  CS2R.32 R3, SR_CgaSize ;  /* 0x0000000000037805 */ /* 0x000fca0000008a00 */
[----:B------:R-:W-:-:S06]  /*0dd0*/  IMAD R3, R3, -0xa0, RZ ;  /* 0xffffff6003037824 */ /* 0x000fcc00078e02ff */
[----:B------:R-:W2:Y:S01]  /*0de0*/  LDC R3, c[0x0][R3+0x2a4] ;  /* 0x0000a90003037b82 */ /* 0x000ea20000000800 */
[----:B------:R-:W4:Y:S01]  /*0df0*/  F2I.U32.TRUNC.NTZ R96, R4 ;  /* 0x0000000400607305 */ /* 0x000f22000020f000 */
[----:B------:R-:W-:Y:S01]  /*0e00*/  MOV R20, UR4 ;  /* 0x0000000400147c02 */ /* 0x000fe20008000f00 */
[----:B---3--:R-:W-:-:S05]  /*0e10*/  FMUL R2, R2, UR7 ;  /* 0x0000000702027c20 */ /* 0x008fca0008400000 */
[----:B------:R-:W-:Y:S01]  /*0e20*/  BAR.SYNC.DEFER_BLOCKING 0x0 ;  /* 0x0000000000007b1d */ /* 0x000fe20000010000 */
[----:B------:R-:W-:-:S05]  /*0e30*/  ISETP.GE.AND P0, PT, R9, 0x1, PT ;  /* 0x000000010900780c */ /* 0x000fca0003f06270 */
[----:B------:R-:W3:Y:S02]  /*0e40*/  F2I.U32.TRUNC.NTZ R94, R2 ;  /* 0x00000002005e7305 */ /* 0x000ee4000020f000 */
[----:B------:R-:W2:Y:S01]  /*0e50*/  S2UR UR36, SR_CTAID.Z ;  /* 0x00000000002479c3 */ /* 0x000ea20000002700 */
[----:B----4-:R-:W-:-:S05]  /*0e60*/  IADD3 R96, PT, PT, -R96, RZ, RZ ;  /* 0x000000ff60607210 */ /* 0x010fca0007ffe1ff */
[----:B-1----:R-:W-:Y:S01]  /*0e70*/  IMAD R96, R5, R96, UR5 ;  /* 0x0000000505607e24 */ /* 0x002fe2000f8e0260 */
[----:B---3--:R-:W-:-:S05]  /*0e80*/  IADD3 R94, PT, PT, -R94, RZ, RZ ;  /* 0x000000ff5e5e7210 */ /* 0x008fca0007ffe1ff */
[----:B--2---:R-:W-:Y:S01]  /*0e90*/  IMAD R94, R3, R94, UR4 ;  /* 0x00000004035e7e24 */ /* 0x004fe2000f8e025e */
[----:B------:R-:W-:Y:S06]  /*0ea0*/  @!P0 BRA `(.L_x_15) ;  /* 0x0000000000b88947 */ /* 0x000fec0003800000 */
[----:B------:R-:W1:Y:S01]  /*0eb0*/  LDC.64 R4, c[0x0][0xb18] ;  /* 0x0002c600ff047b82 */ /* 0x000e620000000a00 */
[----:B------:R-:W-:-:S07]  /*0ec0*/  ISETP.NE.AND P0, PT, R9, 0x1, PT ;  /* 0x000000010900780c */ /* 0x000fce0003f05270 */
[----:B------:R-:W2:Y:S08]  /*0ed0*/  LDC R10, c[0x0][0xb0c] ;  /* 0x0002c300ff0a7b82 */ /* 0x000eb00000000800 */
[----:B------:R-:W3:Y:S08]  /*0ee0*/  LDC R11, c[0x0][0x370] ;  /* 0x0000dc00ff0b7b82 */ /* 0x000ef00000000800 */
[----:B------:R-:W4:Y:S01]  /*0ef0*/  LDC R12, c[0x0][0x374] ;  /* 0x0000dd00ff0c7b82 */ /* 0x000f220000000800 */
[----:B-1----:R-:W-:-:S07]  /*0f00*/  ISETP.NE.AND P1, PT, R4, 0x1, PT ;  /* 0x000000010400780c */ /* 0x002fce0003f25270 */
[----:B------:R-:W3:Y:S01]  /*0f10*/  LDC.64 R6, c[0x0][0xb10] ;  /* 0x0002c400ff067b82 */ /* 0x000ee20000000a00 */
[----:B--2---:R-:W-:-:S07]  /*0f20*/  ISETP.NE.AND P2, PT, R10, 0x1, PT ;  /* 0x000000010a00780c */ /* 0x004fce0003f45270 */
[----:B------:R-:W1:Y:S08]  /*0f30*/  LDC R8, c[0x0][0xb20] ;  /* 0x0002c800ff087b82 */ /* 0x000e700000000800 */
[----:B------:R-:W2:Y:S01]  /*0f40*/  LDC.64 R2, c[0x0][0xb28] ;  /* 0x0002ca00ff027b82 */ /* 0x000ea20000000a00 */
[----:B----4-:R-:W-:-:S04]  /*0f50*/  IMAD.HI.U32 R13, R12, R5, RZ ;  /* 0x000000050c0d7227 */ /* 0x010fc800078e00ff */
[----:B------:R-:W-:-:S04]  /*0f60*/  IMAD.HI.U32 R5, R20, R5, RZ ;  /* 0x0000000514057227 */ /* 0x000fc800078e00ff */
[----:B---3--:R-:W-:-:S04]  /*0f70*/  IMAD.HI.U32 R14, R11, R6, RZ ;  /* 0x000000060b0e7227 */ /* 0x008fc800078e00ff */
[C---:B------:R-:W-:Y:S01]  /*0f80*/  IMAD.HI.U32 R16, R21.reuse, R6, RZ ;  /* 0x0000000615107227 */ /* 0x040fe200078e00ff */
[-C--:B------:R-:W-:Y:S02]  /*0f90*/  @P2 SHF.R.U32.HI R11, RZ, R7.reuse, R14 ;  /* 0x00000007ff0b2219 */ /* 0x080fe4000001160e */
[-C--:B-1----:R-:W-:Y:S02]  /*0fa0*/  @P1 SHF.R.U32.HI R12, RZ, R8.reuse, R13 ;  /* 0x00000008ff0c1219 */ /* 0x082fe4000001160d */
[----:B------:R-:W-:Y:S02]  /*0fb0*/  SHF.R.U32.HI R5, RZ, R8, R5 ;  /* 0x00000008ff057219 */ /* 0x000fe40000011605 */
[----:B------:R-:W-:Y:S02]  /*0fc0*/  SHF.R.U32.HI R16, RZ, R7, R16 ;  /* 0x00000007ff107219 */ /* 0x000fe40000011610 */
[----:B------:R-:W-:Y:S01]  /*0fd0*/  SEL R5, R20, R5, !P1 ;  /* 0x0000000514057207 */ /* 0x000fe20004800000 */
[----:B--2---:R-:W-:Y:S01]  /*0fe0*/  IMAD.HI.U32 R14, R12, R2, RZ ;  /* 0x000000020c0e7227 */ /* 0x004fe200078e00ff */
[----:B------:R-:W-:-:S02]  /*0ff0*/  SEL R7, R21, R16, !P2 ;  /* 0x0000001015077207 */ /* 0x000fc40005000000 */
[----:B------:R-:W-:Y:S01]  /*1000*/  IADD3 R13, PT, PT, -R5, RZ, RZ ;  /* 0x000000ff050d7210 */ /* 0x000fe20007ffe1ff */
[----:B------:R-:W-:Y:S01]  /*1010*/  IMAD.HI.U32 R6, R11, R2, RZ ;  /* 0x000000020b067227 */ /* 0x000fe200078e00ff */
[----:B------:R-:W-:-:S03]  /*1020*/  @P0 SHF.R.U32.HI R12, RZ, R3, R14 ;  /* 0x00000003ff0c0219 */ /* 0x000fc6000001160e */
[----:B------:R-:W-:Y:S01]  /*1030*/  IMAD R13, R4, R13, R20 ;  /* 0x0000000d040d7224 */ /* 0x000fe200078e0214 */
[----:B------:R-:W-:Y:S01]  /*1040*/  @P0 SHF.R.U32.HI R11, RZ, R3, R6 ;  /* 0x00000003ff0b0219 */ /* 0x000fe20000011606 */
[----:B------:R-:W-:-:S04]  /*1050*/  IMAD R12, R12, R9, RZ ;  /* 0x000000090c0c7224 */ /* 0x000fc800078e02ff */
[----:B------:R-:W-:Y:S01]  /*1060*/  IMAD R6, R11, R9, RZ ;  /* 0x000000090b067224 */ /* 0x000fe200078e02ff */
[----:B------:R-:W-:-:S04]  /*1070*/  ISETP.GE.AND P1, PT, R5, R12, PT ;  /* 0x0000000c0500720c */ /* 0x000fc80003f26270 */
[----:B------:R-:W-:Y:S01]  /*1080*/  ISETP.GE.OR P1, PT, R7, R6, P1 ;  /* 0x000000060700720c */ /* 0x000fe20000f26670 */
[----:B------:R-:W-:-:S05]  /*1090*/  IMAD.HI.U32 R6, R5, R2, RZ ;  /* 0x0000000205067227 */ /* 0x000fca00078e00ff */
[----:B------:R-:W-:-:S04]  /*10a0*/  SHF.R.U32.HI R6, RZ, R3, R6 ;  /* 0x00000003ff067219 */ /* 0x000fc80000011606 */
[----:B------:R-:W-:-:S03]  /*10b0*/  SEL R6, R5, R6, !P0 ;  /* 0x0000000605067207 */ /* 0x000fc60004000000 */
[----:B------:R-:W-:Y:S01]  /*10c0*/  @!P1 IMAD.HI.U32 R8, R7, R2, RZ ;  /* 0x0000000207089227 */ /* 0x000fe200078e00ff */
[----:B------:R-:W-:-:S04]  /*10d0*/  IADD3 R2, PT, PT, -R6, RZ, RZ ;  /* 0x000000ff06027210 */ /* 0x000fc80007ffe1ff */
[----:B------:R-:W-:Y:S01]  /*10e0*/  @!P1 SHF.R.U32.HI R8, RZ, R3, R8 ;  /* 0x00000003ff089219 */ /* 0x000fe20000011608 */
[----:B------:R-:W-:-:S03]  /*10f0*/  IMAD R2, R9, R2, R5 ;  /* 0x0000000209027224 */ /* 0x000fc600078e0205 */
[----:B------:R-:W-:-:S05]  /*1100*/  @!P1 SEL R3, R7, R8, !P0 ;  /* 0x0000000807039207 */ /* 0x000fca0004000000 */
[--C-:B------:R-:W-:Y:S02]  /*1110*/  @!P1 IMAD.IADD R6, R6, 0x1, -R3.reuse ;  /* 0x0000000106069824 */ /* 0x100fe400078e0a03 */
[----:B------:R-:W-:Y:S01]  /*1120*/  @!P1 IMAD R3, R2, R11, R3 ;  /* 0x0000000b02039224 */ /* 0x000fe200078e0203 */
[----:B------:R-:W-:Y:S01]  /*1130*/  IADD3 R2, PT, PT, -R7, RZ, RZ ;  /* 0x000000ff07027210 */ /* 0x000fe20007ffe1ff */
[----:B------:R-:W-:Y:S02]  /*1140*/  @!P1 IMAD R5, R6, R9, R7 ;  /* 0x0000000906059224 */ /* 0x000fe400078e0207 */
[----:B------:R-:W-:Y:S02]  /*1150*/  @!P1 IMAD.MOV.U32 R7, RZ, RZ, R3 ;  /* 0x000000ffff079224 */ /* 0x000fe400078e0003 */
[----:B------:R-:W-:Y:S02]  /*1160*/  IMAD R2, R10, R2, R21 ;  /* 0x000000020a027224 */ /* 0x000fe400078e0215 */
[----:B------:R-:W-:-:S02]  /*1170*/  IMAD R20, R5, R4, R13 ;  /* 0x0000000405147224 */ /* 0x000fc400078e020d */
[----:B------:R-:W-:Y:S02]  /*1180*/  IMAD R21, R7, R10, R2 ;  /* 0x0000000a07157224 */ /* 0x000fe400078e0202 */
.L_x_15:
[----:B------:R-:W1:Y:S01]  /*1190*/  LDCU UR4, c[0x0][0xb30] ;  /* 0x00016600ff0477ac */ /* 0x000e620008000800 */
[----:B------:R-:W2:Y:S08]  /*11a0*/  S2UR UR37, SR_CgaCtaId ;  /* 0x00000000002579c3 */ /* 0x000eb00000008800 */
[----:B------:R-:W3:Y:S01]  /*11b0*/  LDC R40, c[0x0][0xb24] ;  /* 0x0002c900ff287b82 */ /* 0x000ee20000000800 */
[----:B-1----:R-:W-:-:S09]  /*11c0*/  UISETP.NE.AND UP1, UPT, UR4, 0x1, UPT ;  /* 0x000000010400788c */ /* 0x002fd2000bf25270 */
[----:B--2---:R-:W-:Y:S05]  /*11d0*/  BRA.U UP1, `(.L_x_16) ;  /* 0x0000000101407547 */ /* 0x004fea000b800000 */
[----:B------:R-:W1:Y:S08]  /*11e0*/  LDC.64 R4, c[0x0][0xb10] ;  /* 0x0002c400ff047b82 */ /* 0x000e700000000a00 */
[----:B------:R-:W2:Y:S08]  /*11f0*/  LDC.64 R2, c[0x0][0xb18] ;  /* 0x0002c600ff027b82 */ /* 0x000eb00000000a00 */
[----:B------:R-:W4:Y:S08]  /*1200*/  LDC R6, c[0x0][0xb20] ;  /* 0x0002c800ff067b82 */ /* 0x000f300000000800 */
[----:B------:R-:W3:Y:S01]  /*1210*/  LDC R8, c[0x0][0xb0c] ;  /* 0x0002c300ff087b82 */ /* 0x000ee20000000800 */
[----:B-1----:R-:W-:-:S05]  /*1220*/  IMAD.HI.U32 R4, R21, R4, RZ ;  /* 0x0000000415047227 */ /* 0x002fca00078e00ff */
[----:B------:R-:W-:Y:S01]  /*1230*/  SHF.R.U32.HI R4, RZ, R5, R4 ;  /* 0x00000005ff047219 */ /* 0x000fe20000011604 */
[----:B--2---:R-:W-:Y:S01]  /*1240*/  IMAD.HI.U32 R3, R20, R3, RZ ;  /* 0x0000000314037227 */ /* 0x004fe200078e00ff */
[----:B------:R-:W-:-:S04]  /*1250*/  ISETP.NE.AND P0, PT, R2, 0x1, PT ;  /* 0x000000010200780c */ /* 0x000fc80003f05270 */
[----:B----4-:R-:W-:-:S04]  /*1260*/  SHF.R.U32.HI R3, RZ, R6, R3 ;  /* 0x00000006ff037219 */ /* 0x010fc80000011603 */
[----:B------:R-:W-:Y:S02]  /*1270*/  SEL R3, R20, R3, !P0 ;  /* 0x0000000314037207 */ /* 0x000fe40004000000 */
[----:B---3--:R-:W-:-:S04]  /*1280*/  ISETP.NE.AND P1, PT, R8, 0x1, PT ;  /* 0x000000010800780c */ /* 0x008fc80003f25270 */
[----:B------:R-:W-:-:S05]  /*1290*/  SEL R4, R21, R4, !P1 ;  /* 0x0000000415047207 */ /* 0x000fca0004800000 */
[----:B------:R-:W-:Y:S02]  /*12a0*/  IMAD.IADD R5, R3, 0x1, -R4 ;  /* 0x0000000103057824 */ /* 0x000fe400078e0a04 */
[----:B------:R-:W-:Y:S02]  /*12b0*/  IMAD.IADD R3, R4, 0x1, -R3 ;  /* 0x0000000104037824 */ /* 0x000fe400078e0a03 */
[----:B------:R-:W-:Y:S02]  /*12c0*/  IMAD R21, R5, R8, R21 ;  /* 0x0000000805157224 */ /* 0x000fe400078e0215 */
[----:B------:R-:W-:-:S07]  /*12d0*/  IMAD R20, R3, R2, R20 ;  /* 0x0000000203147224 */ /* 0x000fce00078e0214 */
.L_x_16:
[----:B------:R-:W-:Y:S01]  /*12e0*/  BAR.SYNC.DEFER_BLOCKING 0x0 ;  /* 0x0000000000007b1d */ /* 0x000fe20000010000 */
[----:B------:R-:W-:Y:S01]  /*12f0*/  UISETP.NE.AND UP1, UPT, UR8, 0x2, UPT ;  /* 0x000000020800788c */ /* 0x000fe2000bf25270 */
[----:B------:R-:W-:Y:S02]  /*1300*/  ISETP.NE.OR P5, PT, R0, 0x2, !P5 ;  /* 0x000000020000780c */ /* 0x000fe40006fa5670 */
[----:B------:R-:W-:-:S06]  /*1310*/  LOP3.LUT R2, R108, 0x1f, RZ, 0xc0, !PT ;  /* 0x0000001f6c027812 */ /* 0x000fcc00078ec0ff */
[----:B------:R-:W-:Y:S05]  /*1320*/  BRA.U UP1, `(.L_x_17) ;  /* 0x0000001101187547 */ /* 0x000fea000b800000 */
[----:B------:R-:W1:Y:S01]  /*1330*/  LDCU UR13, c[0x0][0x38c] ;  /* 0x00007180ff0d77ac */ /* 0x000e620008000800 */
[----:B------:R-:W2:Y:S01]  /*1340*/  LDC R9, c[0x0][0x370] ;  /* 0x0000dc00ff097b82 */ /* 0x000ea20000000800 */
[----:B------:R-:W-:Y:S01]  /*1350*/  PLOP3.LUT P1, PT, PT, PT, UP2, 0x80, 0x8 ;  /* 0x000000000008781c */ /* 0x000fe20003f2f028 */
[----:B------:R-:W-:Y:S01]  /*1360*/  HFMA2 R12, -RZ, RZ, 0, 0 ;  /* 0x00000000ff0c7431 */ /* 0x000fe200000001ff */
[----:B------:R-:W-:Y:S01]  /*1370*/  ISETP.EQ.OR P4, PT, R2, RZ, P5 ;  /* 0x000000ff0200720c */ /* 0x000fe20002f82670 */
[----:B------:R-:W-:Y:S01]  /*1380*/  IMAD.MOV.U32 R15, RZ, RZ, 0x1 ;  /* 0x00000001ff0f7424 */ /* 0x000fe200078e00ff */
[----:B------:R-:W-:Y:S01]  /*1390*/  PLOP3.LUT P1, PT, P1, PT, PT, 0x8, 0x80 ;  /* 0x000000000080781c */ /* 0x000fe20000f2e170 */
[----:B------:R-:W-:Y:S01]  /*13a0*/  IMAD.MOV.U32 R14, RZ, RZ, RZ ;  /* 0x000000ffff0e7224 */ /* 0x000fe200078e00ff */
[----:B------:R-:W-:Y:S01]  /*13b0*/  MOV R8, 0x1 ;  /* 0x0000000100087802 */ /* 0x000fe20000000f00 */
[----:B------:R-:W4:Y:S01]  /*13c0*/  LDC R0, c[0x0][0x374] ;  /* 0x0000dd00ff007b82 */ /* 0x000f220000000800 */
[----:B------:R-:W-:Y:S01]  /*13d0*/  IMAD.MOV.U32 R10, RZ, RZ, RZ ;  /* 0x000000ffff0a7224 */ /* 0x000fe200078e00ff */
[----:B------:R-:W2:Y:S01]  /*13e0*/  LDCU.64 UR22, c[0x0][0x348] ;  /* 0x00006900ff1677ac */ /* 0x000ea20008000a00 */
[----:B------:R-:W-:Y:S01]  /*13f0*/  UMOV UR6, URZ ;  /* 0x000000ff00067c82 */ /* 0x000fe20008000000 */
[----:B-1----:R-:W-:-:S04]  /*1400*/  UIADD3 UR5, UPT, UPT, UR13, 0x3f, URZ ;  /* 0x0000003f0d057890 */ /* 0x002fc8000fffe0ff */
[----:B------:R-:W-:-:S04]  /*1410*/  USHF.R.S32.HI UR4, URZ, 0x1f, UR5 ;  /* 0x0000001fff047899 */ /* 0x000fc80008011405 */
[----:B------:R-:W-:-:S04]  /*1420*/  ULEA.HI UR4, UR4, UR5, URZ, 0x6 ;  /* 0x0000000504047291 */ /* 0x000fc8000f8f30ff */
[----:B------:R-:W-:Y:S02]  /*1430*/  USHF.R.S32.HI UR15, URZ, 0x6, UR4 ;  /* 0x00000006ff0f7899 */ /* 0x000fe40008011404 */
[----:B------:R-:W-:Y:S02]  /*1440*/  UIADD3 UR4, UPT, UPT, UR13, -0x1, URZ ;  /* 0xffffffff0d047890 */ /* 0x000fe4000fffe0ff */
[----:B------:R-:W-:Y:S02]  /*1450*/  UISETP.LT.U32.AND UP0, UPT, UR15, 0x2, UPT ;  /* 0x000000020f00788c */ /* 0x000fe4000bf01070 */
[----:B------:R-:W-:Y:S02]  /*1460*/  UISETP.GE.U32.AND UP1, UPT, UR4, -0x7f, UPT ;  /* 0xffffff810400788c */ /* 0x000fe4000bf26070 */
[----:B------:R-:W-:Y:S02]  /*1470*/  USEL UR14, UR15, 0x2, UP0 ;  /* 0x000000020f0e7887 */ /* 0x000fe40008000000 */
[----:B------:R-:W-:-:S02]  /*1480*/  UIADD3 UR13, UPT, UPT, UR13, 0x7e, URZ ;  /* 0x0000007e0d0d7890 */ /* 0x000fc4000fffe0ff */
[----:B------:R-:W-:Y:S02]  /*1490*/  UIADD3 UR5, UPT, UPT, UR14, -0x1, URZ ;  /* 0xffffffff0e057890 */ /* 0x000fe4000fffe0ff */
[----:B------:R-:W-:-:S03]  /*14a0*/  UIADD3 UR7, UPT, UPT, UR15, -UR14, URZ ;  /* 0x8000000e0f077290 */ /* 0x000fc6000fffe0ff */
[----:B------:R-:W-:-:S04]  /*14b0*/  @UP1 UIADD3 UR5, UPT, UPT, UR14, URZ, URZ ;  /* 0x000000ff0e051290 */ /* 0x000fc8000fffe0ff */
[----:B--2---:R-:W-:-:S12]  /*14c0*/  UIADD3 UR5, UPT, UPT, UR5, 0x1, URZ ;  /* 0x0000000105057890 */ /* 0x004fd8000fffe0ff */
.L_x_35:
[----:B------:R-:W-:Y:S01]  /*14d0*/  UISETP.NE.AND UP0, UPT, UR37, URZ, UPT ;  /* 0x000000ff2500728c */ /* 0x000fe2000bf05270 */
[----:B------:R-:W1:Y:S08]  /*14e0*/  S2UR UR37, SR_CgaCtaId ;  /* 0x00000000002579c3 */ /* 0x000e700000008800 */
[----:B------:R-:W-:Y:S05]  /*14f0*/  BRA.U UP0, `(.L_x_18) ;  /* 0x0000000100347547 */ /* 0x000fea000b800000 */
[----:B------:R-:W2:Y:S01]  /*1500*/  S2R R2, SR_CgaCtaId ;  /* 0x0000000000027919 */ /* 0x000ea20000008800 */
[----:B------:R-:W-:-:S04]  /*1510*/  MOV R3, 0x400 ;  /* 0x0000040000037802 */ /* 0x000fc80000000f00 */
[----:B--2---:R-:W-:Y:S02]  /*1520*/  LEA R3, R2, R3, 0x18 ;  /* 0x0000000302037211 */ /* 0x004fe400078ec0ff */
[----:B------:R-:W-:-:S03]  /*1530*/  SHF.L.U32 R2, R8, 0x1f, RZ ;  /* 0x0000001f08027819 */ /* 0x000fc600000006ff */
[----:B------:R-:W-:-:S04]  /*1540*/  IMAD R3, R10, 0x8, R3 ;  /* 0x000000080a037824 */ /* 0x000fc800078e0203 */
[----:B------:R-:W2:Y:S02]  /*1550*/  SYNCS.PHASECHK.TRANS64.TRYWAIT P0, [R3+URZ+0xc0], R2 ;  /* 0x0000c002030075a7 */ /* 0x000ea400080011ff */
[----:B--2---:R-:W-:Y:S05]  /*1560*/  @!P0 BRA `(.L_x_19) ;  /* 0x00000058007c8947 */ /* 0x004fea0003800000 */
.L_x_103:
[----:B------:R-:W-:Y:S01]  /*1570*/  VIADD R10, R10, 0x1 ;  /* 0x000000010a0a7836 */ /* 0x000fe20000000000 */
[----:B------:R2:W-:Y:S04]  /*1580*/  SYNCS.ARRIVE.TRANS64.A1T0 RZ, [R3+URZ+0xb0], RZ ;  /* 0x0000b0ff03ff79a7 */ /* 0x0005e800081000ff */
[----:B------:R-:W-:-:S04]  /*1590*/  ISETP.NE.AND P0, PT, R10, 0x2, PT ;  /* 0x000000020a00780c */ /* 0x000fc80003f05270 */
[----:B------:R-:W-:Y:S02]  /*15a0*/  SEL R10, R10, RZ, P0 ;  /* 0x000000ff0a0a7207 */ /* 0x000fe40000000000 */
[----:B--2---:R-:W-:-:S04]  /*15b0*/  SEL R3, RZ, 0x1, P0 ;  /* 0x00000001ff037807 */ /* 0x004fc80000000000 */
[----:B------:R-:W-:-:S07]  /*15c0*/  LOP3.LUT R8, R8, R3, RZ, 0x3c, !PT ;  /* 0x0000000308087212 */ /* 0x000fce00078e3cff */
.L_x_18:
[----:B------:R-:W-:Y:S01]  /*15d0*/  UMOV UR4, 0x400 ;  /* 0x0000040000047882 */ /* 0x000fe20000000000 */
[----:B------:R-:W-:Y:S01]  /*15e0*/  SHF.L.U32 R2, R15, 0x1f, RZ ;  /* 0x0000001f0f027819 */ /* 0x000fe200000006ff */
[----:B-1----:R-:W-:Y:S01]  /*15f0*/  ULEA UR4, UR37, UR4, 0x18 ;  /* 0x0000000425047291 */ /* 0x002fe2000f8ec0ff */
[----:B------:R-:W-:Y:S01]  /*1600*/  R2UR UR35, R21 ;  /* 0x00000000152372ca */ /* 0x000fe200000e0000 */
[----:B------:R-:W-:Y:S01]  /*1610*/  UISETP.GE.U32.AND UP0, UPT, UR13, 0x7f, UPT ;  /* 0x0000007f0d00788c */ /* 0x000fe2000bf06070 */
[----:B------:R-:W-:Y:S01]  /*1620*/  R2UR UR11, R20 ;  /* 0x00000000140b72ca */ /* 0x000fe200000e0000 */
[----:B------:R-:W-:Y:S01]  /*1630*/  ULEA UR8, UR6, UR4, 0x3 ;  /* 0x0000000406087291 */ /* 0x000fe2000f8e18ff */
[----:B------:R-:W-:-:S08]  /*1640*/  UMOV UR24, URZ ;  /* 0x000000ff00187c82 */ /* 0x000fd00008000000 */
[----:B------:R1:W2:Y:S01]  /*1650*/  SYNCS.PHASECHK.TRANS64.TRYWAIT P0, [UR8+0x10], R2 ;  /* 0x00001002ff0075a7 */ /* 0x0002a20008001108 */
[----:B------:R-:W-:Y:S02]  /*1660*/  USHF.L.U32 UR35, UR35, 0x6, URZ ;  /* 0x0000000623237899 */ /* 0x000fe400080006ff */
[----:B------:R-:W-:Y:S01]  /*1670*/  USHF.L.U32 UR11, UR11, 0x7, URZ ;  /* 0x000000070b0b7899 */ /* 0x000fe200080006ff */
[----:B------:R-:W-:Y:S11]  /*1680*/  BRA.U !UP0, `(.L_x_20) ;  /* 0x0000000108a87547 */ /* 0x000ff6000b800000 */
[----:B------:R-:W-:Y:S01]  /*1690*/  UMOV UR16, URZ ;  /* 0x000000ff00107c82 */ /* 0x000fe20008000000 */
[----:B------:R-:W-:-:S05]  /*16a0*/  UMOV UR17, UR6 ;  /* 0x0000000600117c82 */ /* 0x000fca0008000000 */
.L_x_25:
[----:B-1----:R-:W-:Y:S01]  /*16b0*/  ULEA UR33, UR17, UR4, 0x3 ;  /* 0x0000000411217291 */ /* 0x002fe2000f8e18ff */
[----:B--2---:R-:W-:Y:S01]  /*16c0*/  @!P5 MOV R3, 0x3000 ;  /* 0x000030000003d802 */ /* 0x004fe20000000f00 */
[----:B--2---:R-:W-:Y:S10]  /*16d0*/  @P0 BRA `(.L_x_21) ;  /* 0x00000000000c0947 */ /* 0x004ff40003800000 */
[----:B------:R-:W-:-:S04]  /*16e0*/  SHF.L.U32 R5, R15, 0x1f, RZ ;  /* 0x0000001f0f057819 */ /* 0x000fc800000006ff */
[----:B------:R-:W2:Y:S02]  /*16f0*/  SYNCS.PHASECHK.TRANS64.TRYWAIT P0, [UR33+0x10], R5 ;  /* 0x00001005ff0075a7 */ /* 0x000ea40008001121 */
[----:B--2---:R-:W-:Y:S05]  /*1700*/  @!P0 BRA `(.L_x_22) ;  /* 0x0000005800288947 */ /* 0x004fea0003800000 */
.L_x_21:
[----:B------:R2:W-:Y:S01]  /*1710*/  @!P5 SYNCS.ARRIVE.TRANS64 RZ, [UR33], R3 ;  /* 0x00000003ffffd9a7 */ /* 0x0005e20008000021 */
[----:B------:R-:W-:Y:S04]  /*1720*/  BSSY.RECONVERGENT B0, `(.L_x_23) ;  /* 0x0000003000007945 */ /* 0x000fe80003800200 */
[----:B------:R-:W-:Y:S05]  /*1730*/  @P4 BRA `(.L_x_24) ;  /* 0x0000000000044947 */ /* 0x000fea0003800000 */
[----:B------:R-:W-:Y:S05]  /*1740*/  BPT.TRAP 0x1 ;  /* 0x000000040000795c */ /* 0x000fea0000300000 */
.L_x_24:
[----:B------:R-:W-:Y:S05]  /*1750*/  BSYNC.RECONVERGENT B0 ;  /* 0x0000000000007941 */ /* 0x000fea0003800200 */
.L_x_23:
[----:B------:R-:W-:Y:S02]  /*1760*/  UIADD3 UR6, UPT, UPT, UR17, 0x1, URZ ;  /* 0x0000000111067890 */ /* 0x000fe4000fffe0ff */
[----:B------:R-:W-:Y:S02]  /*1770*/  ULEA UR32, UR17, UR4, 0xc ;  /* 0x0000000411207291 */ /* 0x000fe4000f8e60ff */
[----:B------:R-:W-:Y:S02]  /*1780*/  UISETP.NE.AND UP0, UPT, UR6, 0x2, UPT ;  /* 0x000000020600788c */ /* 0x000fe4000bf05270 */
[----:B------:R-:W-:Y:S02]  /*1790*/  UIADD3 UR26, UP1, UPT, UR22, 0x80, URZ ;  /* 0x00000080161a7890 */ /* 0x000fe4000ff3e0ff */
[----:B------:R-:W-:Y:S02]  /*17a0*/  USEL UR9, URZ, 0x1, UP0 ;  /* 0x00000001ff097887 */ /* 0x000fe40008000000 */
[----:B------:R-:W-:-:S02]  /*17b0*/  USEL UR6, UR6, URZ, UP0 ;  /* 0x000000ff06067287 */ /* 0x000fc40008000000 */
[----:B------:R-:W-:Y:S02]  /*17c0*/  UIADD3 UR20, UP0, UPT, UR22, 0x180, URZ ;  /* 0x0000018016147890 */ /* 0x000fe4000ff1e0ff */
[----:B------:R-:W-:Y:S01]  /*17d0*/  ULEA UR8, UR6, UR4, 0x3 ;  /* 0x0000000406087291 */ /* 0x000fe2000f8e18ff */
[----:B------:R-:W-:Y:S01]  /*17e0*/  LOP3.LUT R15, R15, UR9, RZ, 0x3c, !PT ;  /* 0x000000090f0f7c12 */ /* 0x000fe2000f8e3cff */
[----:B------:R-:W-:Y:S02]  /*17f0*/  USHF.L.U32 UR34, UR16, 0x6, URZ ;  /* 0x0000000610227899 */ /* 0x000fe400080006ff */
[----:B------:R-:W-:Y:S01]  /*1800*/  UIADD3.X UR27, UPT, UPT, URZ, UR23, URZ, UP1, !UPT ;  /* 0x00000017ff1b7290 */ /* 0x000fe20008ffe4ff */
[----:B-1----:R-:W-:Y:S01]  /*1810*/  SHF.L.U32 R2, R15, 0x1f, RZ ;  /* 0x0000001f0f027819 */ /* 0x002fe200000006ff */
[----:B------:R-:W-:Y:S02]  /*1820*/  UIADD3 UR32, UPT, UPT, UR32, 0x4400, URZ ;  /* 0x0000440020207890 */ /* 0x000fe4000fffe0ff */
[----:B------:R-:W-:Y:S01]  /*1830*/  UIADD3.X UR21, UPT, UPT, URZ, UR23, URZ, UP0, !UPT ;  /* 0x00000017ff157290 */ /* 0x000fe200087fe4ff */
[----:B------:R1:W1:Y:S01]  /*1840*/  SYNCS.PHASECHK.TRANS64.TRYWAIT P0, [UR8+0x10], R2 ;  /* 0x00001002ff0075a7 */ /* 0x0002620008001108 */
[----:B------:R-:W-:Y:S01]  /*1850*/  ULEA UR8, UR17, UR4, 0xd ;  /* 0x0000000411087291 */ /* 0x000fe2000f8e68ff */
[----:B------:R-:W-:Y:S01]  /*1860*/  UMOV UR18, 0x0 ;  /* 0x0000000000127882 */ /* 0x000fe20000000000 */
[----:B------:R-:W-:-:S02]  /*1870*/  UMOV UR19, 0x10000000 ;  /* 0x1000000000137882 */ /* 0x000fc40000000000 */
[----:B------:R-:W-:Y:S01]  /*1880*/  UIADD3 UR8, UPT, UPT, UR8, 0x6400, URZ ;  /* 0x0000640008087890 */ /* 0x000fe2000fffe0ff */
[----:B------:R1:W-:Y:S01]  /*1890*/  UTMALDG.3D [UR32], [UR26], desc[UR18] ;  /* 0x000012201a0075b4 */ /* 0x0003e20008011000 */
[----:B------:R-:W-:Y:S01]  /*18a0*/  UMOV UR12, UR36 ;  /* 0x00000024000c7c82 */ /* 0x000fe20008000000 */
[----:B------:R-:W-:Y:S01]  /*18b0*/  UMOV UR9, UR33 ;  /* 0x0000002100097c82 */ /* 0x000fe20008000000 */
[----:B------:R-:W-:Y:S01]  /*18c0*/  UMOV UR10, UR34 ;  /* 0x00000022000a7c82 */ /* 0x000fe20008000000 */
[----:B------:R-:W-:Y:S01]  /*18d0*/  UIADD3 UR16, UPT, UPT, UR16, 0x1, URZ ;  /* 0x0000000110107890 */ /* 0x000fe2000fffe0ff */
[----:B------:R-:W-:Y:S01]  /*18e0*/  UMOV UR24, UR5 ;  /* 0x0000000500187c82 */ /* 0x000fe20008000000 */
[----:B------:R-:W-:Y:S02]  /*18f0*/  UMOV UR17, UR6 ;  /* 0x0000000600117c82 */ /* 0x000fe40008000000 */
[----:B------:R1:W-:Y:S01]  /*1900*/  UTMALDG.3D [UR8], [UR20], desc[UR18] ;  /* 0x00001208140075b4 */ /* 0x0003e20008011000 */
[----:B------:R-:W-:-:S09]  /*1910*/  UISETP.NE.AND UP0, UPT, UR16, UR5, UPT ;  /* 0x000000051000728c */ /* 0x000fd2000bf05270 */
[----:B------:R-:W-:Y:S05]  /*1920*/  BRA.U UP0, `(.L_x_25) ;  /* 0xfffffffd00607547 */ /* 0x000fea000b83ffff */
.L_x_20:
[----:B-1----:R-:W-:Y:S01]  /*1930*/  ULEA UR8, UR6, UR4, 0x3 ;  /* 0x0000000406087291 */ /* 0x002fe2000f8e18ff */
[----:B------:R-:W-:Y:S01]  /*1940*/  SHF.L.U32 R2, R15, 0x1f, RZ ;  /* 0x0000001f0f027819 */ /* 0x000fe200000006ff */
[----:B------:R-:W-:Y:S01]  /*1950*/  @!P1 SYNCS.ARRIVE.TRANS64.A1T0 RZ, [UR4+0x48], RZ ;  /* 0x000048ffffff99a7 */ /* 0x000fe20008100004 */
[----:B------:R-:W-:-:S06]  /*1960*/  UISETP.GT.AND UP0, UPT, UR15, UR14, UPT ;  /* 0x0000000e0f00728c */ /* 0x000fcc000bf04270 */
[----:B--2---:R1:W2:Y:S03]  /*1970*/  SYNCS.PHASECHK.TRANS64.TRYWAIT P0, [UR8+0x10], R2 ;  /* 0x00001002ff0075a7 */ /* 0x0042a60008001108 */
[----:B------:R-:W-:Y:S05]  /*1980*/  BRA.U !UP0, `(.L_x_26) ;  /* 0x0000000108ac7547 */ /* 0x000fea000b800000 */
[----:B------:R-:W-:Y:S01]  /*1990*/  UIADD3 UR21, UPT, UPT, UR7, UR24, URZ ;  /* 0x0000001807157290 */ /* 0x000fe2000fffe0ff */
[----:B------:R-:W-:-:S11]  /*19a0*/  UMOV UR25, UR6 ;  /* 0x0000000600197c82 */ /* 0x000fd60008000000 */
.L_x_31:
[----:B-1----:R-:W-:Y:S01]  /*19b0*/  ULEA UR17, UR25, UR4, 0x3 ;  /* 0x0000000419117291 */ /* 0x002fe2000f8e18ff */
[----:B--2---:R-:W-:Y:S01]  /*19c0*/  @!P5 MOV R3, 0x3000 ;  /* 0x000030000003d802 */ /* 0x004fe20000000f00 */
[----:B--2---:R-:W-:Y:S10]  /*19d0*/  @P0 BRA `(.L_x_27) ;  /* 0x00000000000c0947 */ /* 0x004ff40003800000 */
[----:B------:R-:W-:-:S04]  /*19e0*/  SHF.L.U32 R5, R15, 0x1f, RZ ;  /* 0x0000001f0f057819 */ /* 0x000fc800000006ff */
[----:B------:R-:W2:Y:S02]  /*19f0*/  SYNCS.PHASECHK.TRANS64.TRYWAIT P0, [UR17+0x10], R5 ;  /* 0x00001005ff0075a7 */ /* 0x000ea40008001111 */
[----:B--2---:R-:W-:Y:S05]  /*1a00*/  @!P0 BRA `(.L_x_28) ;  /* 0x0000005400808947 */ /* 0x004fea0003800000 */
.L_x_27:
[----:B------:R2:W-:Y:S01]  /*1a10*/  @!P5 SYNCS.ARRIVE.TRANS64 RZ, [UR17], R3 ;  /* 0x00000003ffffd9a7 */ /* 0x0005e20008000011 */
[----:B------:R-:W-:Y:S04]  /*1a20*/  BSSY.RECONVERGENT B0, `(.L_x_29) ;  /* 0x0000003000007945 */ /* 0x000fe80003800200 */
[----:B------:R-:W-:Y:S05]  /*1a30*/  @P4 BRA `(.L_x_30) ;  /* 0x0000000000044947 */ /* 0x000fea0003800000 */
[----:B------:R-:W-:Y:S05]  /*1a40*/  BPT.TRAP 0x1 ;  /* 0x000000040000795c */ /* 0x000fea0000300000 */
.L_x_30:
[----:B------:R-:W-:Y:S05]  /*1a50*/  BSYNC.RECONVERGENT B0 ;  /* 0x0000000000007941 */ /* 0x000fea0003800200 */
.L_x_29:
        /* <DEDUP_REMOVED lines=10> */
[----:B------:R-:W-:Y:S01]  /*1b00*/  UIADD3 UR16, UPT, UPT, UR16, 0x4400, URZ ;  /* 0x0000440010107890 */ /* 0x000fe2000fffe0ff */
[----:B-1----:R-:W-:Y:S01]  /*1b10*/  SHF.L.U32 R2, R15, 0x1f, RZ ;  /* 0x0000001f0f027819 */ /* 0x002fe200000006ff */
[----:B------:R-:W-:Y:S02]  /*1b20*/  UIADD3.X UR31, UPT, UPT, URZ, UR23, URZ, UP1, !UPT ;  /* 0x00000017ff1f7290 */ /* 0x000fe40008ffe4ff */
[----:B------:R-:W-:Y:S01]  /*1b30*/  UIADD3.X UR29, UPT, UPT, URZ, UR23, URZ, UP0, !UPT ;  /* 0x00000017ff1d7290 */ /* 0x000fe200087fe4ff */
[----:B------:R1:W1:Y:S01]  /*1b40*/  SYNCS.PHASECHK.TRANS64.TRYWAIT P0, [UR8+0x10], R2 ;  /* 0x00001002ff0075a7 */ /* 0x0002620008001108 */
[----:B------:R-:W-:Y:S01]  /*1b50*/  ULEA UR8, UR25, UR4, 0xd ;  /* 0x0000000419087291 */ /* 0x000fe2000f8e68ff */
[----:B------:R-:W-:Y:S01]  /*1b60*/  UMOV UR26, 0x0 ;  /* 0x00000000001a7882 */ /* 0x000fe20000000000 */
[----:B------:R-:W-:-:S02]  /*1b70*/  UMOV UR27, 0x10000000 ;  /* 0x10000000001b7882 */ /* 0x000fc40000000000 */
[----:B------:R-:W-:Y:S01]  /*1b80*/  UIADD3 UR8, UPT, UPT, UR8, 0x6400, URZ ;  /* 0x0000640008087890 */ /* 0x000fe2000fffe0ff */
[----:B------:R-:W-:Y:S01]  /*1b90*/  UMOV UR19, UR35 ;  /* 0x0000002300137c82 */ /* 0x000fe20008000000 */
[----:B------:R-:W-:Y:S01]  /*1ba0*/  UMOV UR20, UR36 ;  /* 0x0000002400147c82 */ /* 0x000fe20008000000 */
[----:B------:R-:W-:Y:S01]  /*1bb0*/  UMOV UR12, UR36 ;  /* 0x00000024000c7c82 */ /* 0x000fe20008000000 */
[----:B------:R-:W-:Y:S01]  /*1bc0*/  UMOV UR9, UR17 ;  /* 0x0000001100097c82 */ /* 0x000fe20008000000 */
[----:B------:R-:W-:Y:S01]  /*1bd0*/  UMOV UR10, UR18 ;  /* 0x00000012000a7c82 */ /* 0x000fe20008000000 */
[----:B------:R1:W-:Y:S01]  /*1be0*/  UTMALDG.3D [UR16], [UR30], desc[UR26] ;  /* 0x00001a101e0075b4 */ /* 0x0003e20008011000 */
[----:B------:R-:W-:Y:S01]  /*1bf0*/  UIADD3 UR24, UPT, UPT, UR24, 0x1, URZ ;  /* 0x0000000118187890 */ /* 0x000fe2000fffe0ff */
[----:B------:R-:W-:-:S03]  /*1c00*/  UMOV UR25, UR6 ;  /* 0x0000000600197c82 */ /* 0x000fc60008000000 */
[----:B------:R-:W-:Y:S01]  /*1c10*/  UISETP.NE.AND UP0, UPT, UR24, UR21, UPT ;  /* 0x000000151800728c */ /* 0x000fe2000bf05270 */
[----:B------:R1:W-:Y:S08]  /*1c20*/  UTMALDG.3D [UR8], [UR28], desc[UR26] ;  /* 0x00001a081c0075b4 */ /* 0x0003f00008011000 */
[----:B------:R-:W-:Y:S05]  /*1c30*/  BRA.U UP0, `(.L_x_31) ;  /* 0xfffffffd005c7547 */ /* 0x000fea000b83ffff */
.L_x_26:
[----:B-1----:R-:W-:Y:S01]  /*1c40*/  LEA R2, R14, UR4, 0x3 ;  /* 0x000000040e027c11 */ /* 0x002fe2000f8e18ff */
[----:B------:R-:W-:Y:S01]  /*1c50*/  NOP ;  /* 0x0000000000007918 */ /* 0x000fe20000000000 */
[----:B--2---:R-:W-:Y:S02]  /*1c60*/  SHF.L.U32 R3, R12, 0x1f, RZ ;  /* 0x0000001f0c037819 */ /* 0x004fe400000006ff */
[----:B------:R-:W-:Y:S02]  /*1c70*/  LEA R4, R14, UR4, 0x4 ;  /* 0x000000040e047c11 */ /* 0x000fe4000f8e20ff */
[----:B------:R-:W1:Y:S02]  /*1c80*/  SYNCS.PHASECHK.TRANS64.TRYWAIT P0, [R2+URZ+0x50], R3 ;  /* 0x00005003020075a7 */ /* 0x000e6400080011ff */
[----:B-1----:R-:W-:Y:S05]  /*1c90*/  @!P0 BRA `(.L_x_32) ;  /* 0x0000005000f48947 */ /* 0x002fea0003800000 */
.L_x_106:
[----:B------:R-:W2:Y:S01]  /*1ca0*/  LDS.128 R4, [R4+0xe0] ;  /* 0x0000e00004047984 */ /* 0x000ea20000000c00 */
[----:B---3--:R-:W-:Y:S01]  /*1cb0*/  ISETP.GE.AND P0, PT, R40, 0x1, PT ;  /* 0x000000012800780c */ /* 0x008fe20003f06270 */
[----:B-1----:R-:W-:Y:S01]  /*1cc0*/  VIADD R2, R2, 0x60 ;  /* 0x0000006002027836 */ /* 0x002fe20000000000 */
[----:B------:R-:W-:Y:S01]  /*1cd0*/  @!PT LDS RZ, [RZ] ;  /* 0x00000000fffff984 */ /* 0x000fe20000000800 */
[----:B------:R-:W-:Y:S01]  /*1ce0*/  @!PT LDS RZ, [RZ] ;  /* 0x00000000fffff984 */ /* 0x000fe20000000800 */
[----:B------:R-:W-:Y:S01]  /*1cf0*/  @!PT LDS RZ, [RZ] ;  /* 0x00000000fffff984 */ /* 0x000fe20000000800 */
[----:B------:R-:W-:Y:S01]  /*1d00*/  @!PT LDS RZ, [RZ] ;  /* 0x00000000fffff984 */ /* 0x000fe20000000800 */
[----:B------:R1:W-:Y:S06]  /*1d10*/  MEMBAR.ALL.CTA ;  /* 0x0000000000007992 */ /* 0x0003ec0000008000 */
[----:B-1----:R-:W1:Y:S01]  /*1d20*/  FENCE.VIEW.ASYNC.S ;  /* 0x00000000000073c6 */ /* 0x002e620000000000 */
[----:B------:R-:W-:-:S04]  /*1d30*/  PRMT R2, RZ, 0x654, R2 ;  /* 0x00000654ff027816 */ /* 0x000fc80000000002 */
[----:B-1----:R1:W-:Y:S01]  /*1d40*/  SYNCS.ARRIVE.TRANS64.RED.A1T0 RZ, [R2+URZ], RZ ;  /* 0x000000ff02ff79a7 */ /* 0x0023e200081004ff */
[----:B--2---:R-:W-:-:S13]  /*1d50*/  LOP3.LUT P2, RZ, R6, 0x1, RZ, 0xc0, !PT ;  /* 0x0000000106ff7812 */ /* 0x004fda000784c0ff */
[----:B------:R-:W-:Y:S01]  /*1d60*/  @P2 SHF.R.U32.HI R3, RZ, 0x10, R5 ;  /* 0x00000010ff032819 */ /* 0x000fe20000011605 */
[----:B------:R-:W-:Y:S01]  /*1d70*/  VOTEU.ANY UP0, P2 ;  /* 0x0000000000ff7886 */ /* 0x000fe20001000100 */
[----:B------:R-:W-:Y:S02]  /*1d80*/  @P2 MOV R13, R4 ;  /* 0x00000004000d2202 */ /* 0x000fe40000000f00 */
[----:B------:R-:W-:Y:S02]  /*1d90*/  @P2 R2UR.BROADCAST UR8, R3 ;  /* 0x00000000030822ca */ /* 0x000fe400008e0000 */
[----:B------:R-:W-:-:S11]  /*1da0*/  @P2 LOP3.LUT R11, R5, 0xffff, RZ, 0xc0, !PT ;  /* 0x0000ffff050b2812 */ /* 0x000fd600078ec0ff */
[----:B------:R-:W-:Y:S01]  /*1db0*/  @UP0 UMOV UR36, UR8 ;  /* 0x0000000800240c82 */ /* 0x000fe20008000000 */
[----:B-1----:R-:W-:Y:S05]  /*1dc0*/  @!P0 BRA `(.L_x_33) ;  /* 0x0000000000b88947 */ /* 0x002fea0003800000 */
[----:B------:R-:W4:Y:S01]  /*1dd0*/  LDC.64 R4, c[0x0][0xb18] ;  /* 0x0002c600ff047b82 */ /* 0x000f220000000a00 */
[----:B------:R-:W-:-:S07]  /*1de0*/  ISETP.NE.AND P3, PT, R40, 0x1, PT ;  /* 0x000000012800780c */ /* 0x000fce0003f65270 */
[----:B------:R-:W1:Y:S08]  /*1df0*/  LDC.64 R6, c[0x0][0xb10] ;  /* 0x0002c400ff067b82 */ /* 0x000e700000000a00 */
[----:B------:R-:W2:Y:S08]  /*1e00*/  LDC R16, c[0x0][0xb20] ;  /* 0x0002c800ff107b82 */ /* 0x000eb00000000800 */
[----:B------:R-:W3:Y:S01]  /*1e10*/  LDC R18, c[0x0][0xb0c] ;  /* 0x0002c300ff127b82 */ /* 0x000ee20000000800 */
[----:B----4-:R-:W-:Y:S01]  /*1e20*/  IMAD.HI.U32 R17, R0, R5, RZ ;  /* 0x0000000500117227 */ /* 0x010fe200078e00ff */
[----:B------:R-:W-:-:S03]  /*1e30*/  ISETP.NE.AND P0, PT, R4, 0x1, PT ;  /* 0x000000010400780c */ /* 0x000fc60003f05270 */
[----:B------:R-:W-:-:S03]  /*1e40*/  IMAD.HI.U32 R5, R11, R5, RZ ;  /* 0x000000050b057227 */ /* 0x000fc600078e00ff */
[----:B------:R-:W4:Y:S01]  /*1e50*/  LDC.64 R2, c[0x0][0xb28] ;  /* 0x0002ca00ff027b82 */ /* 0x000f220000000a00 */
[----:B-1----:R-:W-:-:S04]  /*1e60*/  IMAD.HI.U32 R20, R9, R6, RZ ;  /* 0x0000000609147227 */ /* 0x002fc800078e00ff */
[----:B------:R-:W-:Y:S01]  /*1e70*/  IMAD.HI.U32 R22, R13, R6, RZ ;  /* 0x000000060d167227 */ /* 0x000fe200078e00ff */
[----:B------:R-:W-:Y:S02]  /*1e80*/  SHF.R.U32.HI R20, RZ, R7, R20 ;  /* 0x00000007ff147219 */ /* 0x000fe40000011614 */
[-C--:B--2---:R-:W-:Y:S02]  /*1e90*/  SHF.R.U32.HI R17, RZ, R16.reuse, R17 ;  /* 0x00000010ff117219 */ /* 0x084fe40000011611 */
[----:B------:R-:W-:Y:S02]  /*1ea0*/  SHF.R.U32.HI R16, RZ, R16, R5 ;  /* 0x00000010ff107219 */ /* 0x000fe40000011605 */
[----:B------:R-:W-:Y:S02]  /*1eb0*/  SEL R17, R0, R17, !P0 ;  /* 0x0000001100117207 */ /* 0x000fe40004000000 */
[----:B------:R-:W-:Y:S02]  /*1ec0*/  SHF.R.U32.HI R22, RZ, R7, R22 ;  /* 0x00000007ff167219 */ /* 0x000fe40000011616 */
[----:B---3--:R-:W-:-:S02]  /*1ed0*/  ISETP.NE.AND P1, PT, R18, 0x1, PT ;  /* 0x000000011200780c */ /* 0x008fc40003f25270 */
[----:B------:R-:W-:Y:S02]  /*1ee0*/  SEL R5, R11, R16, !P0 ;  /* 0x000000100b057207 */ /* 0x000fe40004000000 */
[----:B------:R-:W-:Y:S02]  /*1ef0*/  SEL R19, R9, R20, !P1 ;  /* 0x0000001409137207 */ /* 0x000fe40004800000 */
[----:B------:R-:W-:Y:S01]  /*1f00*/  SEL R7, R13, R22, !P1 ;  /* 0x000000160d077207 */ /* 0x000fe20004800000 */
[----:B----4-:R-:W-:-:S04]  /*1f10*/  IMAD.HI.U32 R20, R17, R2, RZ ;  /* 0x0000000211147227 */ /* 0x010fc800078e00ff */
[----:B------:R-:W-:Y:S01]  /*1f20*/  IMAD.HI.U32 R6, R19, R2, RZ ;  /* 0x0000000213067227 */ /* 0x000fe200078e00ff */
[----:B------:R-:W-:-:S04]  /*1f30*/  @P3 SHF.R.U32.HI R17, RZ, R3, R20 ;  /* 0x00000003ff113219 */ /* 0x000fc80000011614 */
        /* <DEDUP_REMOVED lines=8> */
[----:B------:R-:W-:-:S04]  /*1fc0*/  @!P0 IMAD.HI.U32 R16, R7, R2, RZ ;  /* 0x0000000207108227 */ /* 0x000fc800078e00ff */
[----:B------:R-:W-:Y:S01]  /*1fd0*/  IMAD.MOV R2, RZ, RZ, -R6 ;  /* 0x000000ffff027224 */ /* 0x000fe200078e0a06 */
[----:B------:R-:W-:-:S03]  /*1fe0*/  @!P0 SHF.R.U32.HI R16, RZ, R3, R16 ;  /* 0x00000003ff108219 */ /* 0x000fc60000011610 */
[----:B------:R-:W-:Y:S01]  /*1ff0*/  IMAD R2, R40, R2, R5 ;  /* 0x0000000228027224 */ /* 0x000fe200078e0205 */
[----:B------:R-:W-:Y:S02]  /*2000*/  @!P0 SEL R3, R7, R16, !P3 ;  /* 0x0000001007038207 */ /* 0x000fe40005800000 */
[----:B------:R-:W-:-:S03]  /*2010*/  IADD3 R16, PT, PT, -R5, RZ, RZ ;  /* 0x000000ff05107210 */ /* 0x000fc60007ffe1ff */
[--C-:B------:R-:W-:Y:S02]  /*2020*/  @!P0 IMAD.IADD R6, R6, 0x1, -R3.reuse ;  /* 0x0000000106068824 */ /* 0x100fe400078e0a03 */
[----:B------:R-:W-:Y:S01]  /*2030*/  @!P0 IMAD R3, R2, R19, R3 ;  /* 0x0000001302038224 */ /* 0x000fe200078e0203 */
[----:B------:R-:W-:Y:S01]  /*2040*/  IADD3 R2, PT, PT, -R7, RZ, RZ ;  /* 0x000000ff07027210 */ /* 0x000fe20007ffe1ff */
[----:B------:R-:W-:Y:S02]  /*2050*/  @!P0 IMAD R5, R40, R6, R7 ;  /* 0x0000000628058224 */ /* 0x000fe400078e0207 */
[----:B------:R-:W-:Y:S02]  /*2060*/  IMAD R11, R4, R16, R11 ;  /* 0x00000010040b7224 */ /* 0x000fe400078e020b */
[----:B------:R-:W-:Y:S02]  /*2070*/  @!P0 IMAD.MOV.U32 R7, RZ, RZ, R3 ;  /* 0x000000ffff078224 */ /* 0x000fe400078e0003 */
[----:B------:R-:W-:-:S02]  /*2080*/  IMAD R2, R18, R2, R13 ;  /* 0x0000000212027224 */ /* 0x000fc400078e020d */
[----:B------:R-:W-:Y:S02]  /*2090*/  IMAD R11, R5, R4, R11 ;  /* 0x00000004050b7224 */ /* 0x000fe400078e020b */
[----:B------:R-:W-:Y:S02]  /*20a0*/  IMAD R13, R7, R18, R2 ;  /* 0x00000012070d7224 */ /* 0x000fe400078e0202 */
.L_x_33:
[----:B------:R-:W1:Y:S02]  /*20b0*/  LDCU UR8, c[0x0][0xb30] ;  /* 0x00016600ff0877ac */ /* 0x000e640008000800 */
[----:B-1----:R-:W-:-:S09]  /*20c0*/  UISETP.NE.AND UP0, UPT, UR8, 0x1, UPT ;  /* 0x000000010800788c */ /* 0x002fd2000bf05270 */
[----:B------:R-:W-:Y:S05]  /*20d0*/  BRA.U UP0, `(.L_x_34) ;  /* 0x0000000100407547 */ /* 0x000fea000b800000 */
[----:B------:R-:W1:Y:S08]  /*20e0*/  LDC.64 R4, c[0x0][0xb10] ;  /* 0x0002c400ff047b82 */ /* 0x000e700000000a00 */
[----:B------:R-:W2:Y:S08]  /*20f0*/  LDC.64 R2, c[0x0][0xb18] ;  /* 0x0002c600ff027b82 */ /* 0x000eb00000000a00 */
[----:B------:R-:W3:Y:S08]  /*2100*/  LDC R6, c[0x0][0xb20] ;  /* 0x0002c800ff067b82 */ /* 0x000ef00000000800 */
[----:B------:R-:W4:Y:S01]  /*2110*/  LDC R16, c[0x0][0xb0c] ;  /* 0x0002c300ff107b82 */ /* 0x000f220000000800 */
[----:B-1----:R-:W-:-:S05]  /*2120*/  IMAD.HI.U32 R4, R13, R4, RZ ;  /* 0x000000040d047227 */ /* 0x002fca00078e00ff */
[----:B------:R-:W-:Y:S01]  /*2130*/  SHF.R.U32.HI R4, RZ, R5, R4 ;  /* 0x00000005ff047219 */ /* 0x000fe20000011604 */
[----:B--2---:R-:W-:Y:S01]  /*2140*/  IMAD.HI.U32 R3, R11, R3, RZ ;  /* 0x000000030b037227 */ /* 0x004fe200078e00ff */
[----:B------:R-:W-:-:S04]  /*2150*/  ISETP.NE.AND P0, PT, R2, 0x1, PT ;  /* 0x000000010200780c */ /* 0x000fc80003f05270 */
[----:B---3--:R-:W-:-:S04]  /*2160*/  SHF.R.U32.HI R6, RZ, R6, R3 ;  /* 0x00000006ff067219 */ /* 0x008fc80000011603 */
[----:B------:R-:W-:Y:S02]  /*2170*/  SEL R3, R11, R6, !P0 ;  /* 0x000000060b037207 */ /* 0x000fe40004000000 */
[----:B----4-:R-:W-:-:S04]  /*2180*/  ISETP.NE.AND P1, PT, R16, 0x1, PT ;  /* 0x000000011000780c */ /* 0x010fc80003f25270 */
[----:B------:R-:W-:-:S05]  /*2190*/  SEL R4, R13, R4, !P1 ;  /* 0x000000040d047207 */ /* 0x000fca0004800000 */
[----:B------:R-:W-:Y:S02]  /*21a0*/  IMAD.IADD R5, R3, 0x1, -R4 ;  /* 0x0000000103057824 */ /* 0x000fe400078e0a04 */
[----:B------:R-:W-:Y:S02]  /*21b0*/  IMAD.IADD R3, R4, 0x1, -R3 ;  /* 0x0000000104037824 */ /* 0x000fe400078e0a03 */
[----:B------:R-:W-:Y:S02]  /*21c0*/  IMAD R13, R5, R16, R13 ;  /* 0x00000010050d7224 */ /* 0x000fe400078e020d */
[----:B------:R-:W-:-:S07]  /*21d0*/  IMAD R11, R3, R2, R11 ;  /* 0x00000002030b7224 */ /* 0x000fce00078e020b */
.L_x_34:
[----:B------:R-:W-:Y:S01]  /*21e0*/  VIADD R14, R14, 0x1 ;  /* 0x000000010e0e7836 */ /* 0x000fe20000000000 */
[----:B------:R-:W-:Y:S01]  /*21f0*/  PLOP3.LUT P1, PT, PT, PT, PT, 0x80, 0x8 ;  /* 0x000000000008781c */ /* 0x000fe20003f2f070 */
[----:B------:R-:W-:Y:S02]  /*2200*/  IMAD.IADD R21, R13, 0x1, R96 ;  /* 0x000000010d157824 */ /* 0x000fe400078e0260 */
[----:B------:R-:W-:Y:S01]  /*2210*/  IMAD.IADD R20, R11, 0x1, R94 ;  /* 0x000000010b147824 */ /* 0x000fe200078e025e */
[----:B------:R-:W-:-:S04]  /*2220*/  ISETP.NE.AND P0, PT, R14, 0x2, PT ;  /* 0x000000020e00780c */ /* 0x000fc80003f05270 */
[----:B------:R-:W-:Y:S02]  /*2230*/  SEL R3, RZ, 0x1, P0 ;  /* 0x00000001ff037807 */ /* 0x000fe40000000000 */
[----:B------:R-:W-:Y:S02]  /*2240*/  SEL R14, R14, RZ, P0 ;  /* 0x000000ff0e0e7207 */ /* 0x000fe40000000000 */
[----:B------:R-:W-:Y:S01]  /*2250*/  LOP3.LUT R12, R12, R3, RZ, 0x3c, !PT ;  /* 0x000000030c0c7212 */ /* 0x000fe200078e3cff */
[----:B------:R-:W-:Y:S06]  /*2260*/  @P2 BRA `(.L_x_35) ;  /* 0xfffffff000982947 */ /* 0x000fec000383ffff */
[----:B------:R-:W-:Y:S01]  /*2270*/  UIADD3 UR5, UPT, UPT, UR4, 0x10, URZ ;  /* 0x0000001004057890 */ /* 0x000fe2000fffe0ff */
[----:B------:R-:W-:-:S03]  /*2280*/  SHF.L.U32 R3, R15, 0x1f, RZ ;  /* 0x0000001f0f037819 */ /* 0x000fc600000006ff */
[----:B------:R-:W-:-:S09]  /*2290*/  ULEA UR4, UR6, UR5, 0x3 ;  /* 0x0000000506047291 */ /* 0x000fd2000f8e18ff */
[----:B------:R-:W1:Y:S02]  /*22a0*/  SYNCS.PHASECHK.TRANS64.TRYWAIT P0, [UR4], R3 ;  /* 0x00000003ff0075a7 */ /* 0x000e640008001104 */
[----:B-1----:R-:W-:Y:S05]  /*22b0*/  @!P0 BRA `(.L_x_36) ;  /* 0x0000004c00808947 */ /* 0x002fea0003800000 */
.L_x_108:
[----:B------:R-:W-:-:S04]  /*22c0*/  UIADD3 UR6, UPT, UPT, UR6, 0x1, URZ ;  /* 0x0000000106067890 */ /* 0x000fc8000fffe0ff */
[----:B------:R-:W-:-:S04]  /*22d0*/  UISETP.NE.AND UP0, UPT, UR6, 0x2, UPT ;  /* 0x000000020600788c */ /* 0x000fc8000bf05270 */
[----:B------:R-:W-:Y:S02]  /*22e0*/  USEL UR4, URZ, 0x1, UP0 ;  /* 0x00000001ff047887 */ /* 0x000fe40008000000 */
[----:B------:R-:W-:-:S04]  /*22f0*/  USEL UR6, UR6, URZ, UP0 ;  /* 0x000000ff06067287 */ /* 0x000fc80008000000 */
[----:B------:R-:W-:Y:S01]  /*2300*/  ULEA UR6, UR6, UR5, 0x3 ;  /* 0x0000000506067291 */ /* 0x000fe2000f8e18ff */
[----:B-1----:R-:W-:-:S04]  /*2310*/  LOP3.LUT R3, R15, UR4, RZ, 0x3c, !PT ;  /* 0x000000040f037c12 */ /* 0x002fc8000f8e3cff */
[----:B------:R-:W-:Y:S01]  /*2320*/  SHF.L.U32 R3, R3, 0x1f, RZ ;  /* 0x0000001f03037819 */ /* 0x000fe200000006ff */
[----:B----4-:R-:W-:-:S07]  /*2330*/  IMAD.U32 R0, RZ, RZ, UR6 ;  /* 0x00000006ff007e24 */ /* 0x010fce000f8e00ff */
.L_x_37:
[----:B-1----:R1:W2:Y:S02]  /*2340*/  SYNCS.PHASECHK.TRANS64.TRYWAIT P0, [R0+URZ], R3 ;  /* 0x00000003000075a7 */ /* 0x0022a400080011ff */
[----:B--2---:R-:W-:Y:S05]  /*2350*/  @!P0 NANOSLEEP.SYNCS 0x989680 ;  /* 0x009896800000895d */ /* 0x004fea0003900000 */
[----:B------:R-:W2:Y:S02]  /*2360*/  @!P0 SYNCS.PHASECHK.TRANS64 P0, [R0+URZ], R3 ;  /* 0x00000003000085a7 */ /* 0x000ea400080010ff */
[----:B--2---:R-:W-:Y:S05]  /*2370*/  @P0 EXIT ;  /* 0x000000000000094d */ /* 0x004fea0003800000 */
[----:B------:R-:W-:Y:S05]  /*2380*/  BRA `(.L_x_37) ;  /* 0xfffffffc00ec7947 */ /* 0x000fea000383ffff */
.L_x_17:
[----:B------:R-:W-:-:S04]  /*2390*/  UISETP.NE.AND UP1, UPT, UR37, URZ, UPT ;  /* 0x000000ff2500728c */ /* 0x000fc8000bf25270 */
[----:B------:R-:W-:-:S09]  /*23a0*/  UISETP.NE.OR UP1, UPT, UR8, 0x1, UP1 ;  /* 0x000000010800788c */ /* 0x000fd20008f25670 */
[----:B------:R-:W-:Y:S05]  /*23b0*/  BRA.U UP1, `(.L_x_38) ;  /* 0x0000000501487547 */ /* 0x000fea000b800000 */
[----:B------:R-:W-:Y:S01]  /*23c0*/  ISETP.NE.AND P2, PT, R2, RZ, PT ;  /* 0x000000ff0200720c */ /* 0x000fe20003f45270 */
[----:B------:R-:W-:Y:S01]  /*23d0*/  IMAD.MOV.U32 R12, RZ, RZ, 0x1 ;  /* 0x00000001ff0c7424 */ /* 0x000fe200078e00ff */
[----:B------:R-:W-:Y:S02]  /*23e0*/  CS2R R10, SRZ ;  /* 0x00000000000a7805 */ /* 0x000fe4000001ff00 */
[----:B------:R-:W-:Y:S01]  /*23f0*/  CS2R R8, SRZ ;  /* 0x0000000000087805 */ /* 0x000fe2000001ff00 */
[----:B------:R-:W-:Y:S01]  /*2400*/  UMOV UR4, 0x400 ;  /* 0x0000040000047882 */ /* 0x000fe20000000000 */
[----:B------:R-:W-:Y:S01]  /*2410*/  UMOV UR6, URZ ;  /* 0x000000ff00067c82 */ /* 0x000fe20008000000 */
[----:B------:R-:W-:-:S12]  /*2420*/  ULEA UR37, UR37, UR4, 0x18 ;  /* 0x0000000425257291 */ /* 0x000fd8000f8ec0ff */
.L_x_42:
[----:B------:R-:W-:Y:S02]  /*2430*/  LEA R0, R8, UR37, 0x3 ;  /* 0x0000002508007c11 */ /* 0x000fe4000f8e18ff */
[----:B------:R-:W-:-:S03]  /*2440*/  SHF.L.U32 R5, R9, 0x1f, RZ ;  /* 0x0000001f09057819 */ /* 0x000fc600000006ff */
[----:B------:R-:W-:Y:S01]  /*2450*/  VIADD R4, R0, 0xc0 ;  /* 0x000000c000047836 */ /* 0x000fe20000000000 */
[----:B------:R-:W1:Y:S02]  /*2460*/  SYNCS.PHASECHK.TRANS64.TRYWAIT P0, [R0+URZ+0xb0], R5 ;  /* 0x0000b005000075a7 */ /* 0x000e6400080011ff */
[----:B-1----:R-:W-:Y:S05]  /*2470*/  @!P0 BRA `(.L_x_39) ;  /* 0x0000004c00288947 */ /* 0x002fea0003800000 */
.L_x_109:
[----:B------:R-:W-:Y:S01]  /*2480*/  ULEA UR5, UR6, UR37, 0x3 ;  /* 0x0000002506057291 */ /* 0x000fe2000f8e18ff */
[----:B------:R-:W-:Y:S02]  /*2490*/  PRMT R4, RZ, 0x654, R4 ;  /* 0x00000654ff047816 */ /* 0x000fe40000000004 */
[----:B-1----:R-:W-:Y:S01]  /*24a0*/  SHF.L.U32 R5, R12, 0x1f, RZ ;  /* 0x0000001f0c057819 */ /* 0x002fe200000006ff */
[----:B------:R-:W-:Y:S01]  /*24b0*/  UIADD3 UR4, UPT, UPT, UR5, 0x50, URZ ;  /* 0x0000005005047890 */ /* 0x000fe2000fffe0ff */
[----:B------:R1:W-:Y:S05]  /*24c0*/  SYNCS.ARRIVE.TRANS64.RED.A1T0 RZ, [R4+URZ], RZ ;  /* 0x000000ff04ff79a7 */ /* 0x0003ea00081004ff */
[----:B------:R-:W-:Y:S01]  /*24d0*/  IMAD.U32 R7, RZ, RZ, UR4 ;  /* 0x00000004ff077e24 */ /* 0x000fe2000f8e00ff */
[----:B------:R-:W2:Y:S04]  /*24e0*/  SYNCS.PHASECHK.TRANS64.TRYWAIT P0, [UR5+0x60], R5 ;  /* 0x00006005ff0075a7 */ /* 0x000ea80008001105 */
[----:B------:R-:W-:Y:S01]  /*24f0*/  PRMT R6, R2, 0x654, R7 ;  /* 0x0000065402067816 */ /* 0x000fe20000000007 */
[----:B-1----:R-:W-:Y:S01]  /*2500*/  @!P2 IMAD.MOV.U32 R4, RZ, RZ, 0x10 ;  /* 0x00000010ff04a424 */ /* 0x002fe200078e00ff */
[----:B--2---:R-:W-:Y:S06]  /*2510*/  @!P0 BRA `(.L_x_40) ;  /* 0x0000004c00148947 */ /* 0x004fec0003800000 */
.L_x_111:
[----:B------:R-:W-:Y:S01]  /*2520*/  ULEA UR4, UR6, UR37, 0x4 ;  /* 0x0000002506047291 */ /* 0x000fe2000f8e20ff */
[----:B------:R-:W-:Y:S01]  /*2530*/  SEL R3, R6, R3, !P2 ;  /* 0x0000000306037207 */ /* 0x000fe20005000000 */
[----:B------:R-:W-:Y:S01]  /*2540*/  UIADD3 UR5, UPT, UPT, UR5, 0x50, URZ ;  /* 0x0000005005057890 */ /* 0x000fe2000fffe0ff */
[----:B-1----:R-:W-:Y:S01]  /*2550*/  LEA R0, R11, UR37, 0x3 ;  /* 0x000000250b007c11 */ /* 0x002fe2000f8e18ff */
[----:B------:R-:W-:Y:S01]  /*2560*/  UIADD3 UR4, UPT, UPT, UR4, 0xe0, URZ ;  /* 0x000000e004047890 */ /* 0x000fe2000fffe0ff */
[----:B------:R-:W-:Y:S01]  /*2570*/  SHF.L.U32 R5, R10, 0x1f, RZ ;  /* 0x0000001f0a057819 */ /* 0x000fe200000006ff */
[----:B------:R1:W-:Y:S01]  /*2580*/  @!P2 SYNCS.ARRIVE.TRANS64.RED RZ, [R3+URZ], R4 ;  /* 0x0000000403ffa9a7 */ /* 0x0003e200080004ff */
[----:B------:R-:W-:Y:S01]  /*2590*/  UIADD3 UR6, UPT, UPT, UR6, 0x1, URZ ;  /* 0x0000000106067890 */ /* 0x000fe2000fffe0ff */
[----:B------:R-:W-:-:S03]  /*25a0*/  VIADD R8, R8, 0x1 ;  /* 0x0000000108087836 */ /* 0x000fc60000000000 */
[----:B------:R-:W-:Y:S02]  /*25b0*/  UISETP.NE.AND UP0, UPT, UR6, 0x2, UPT ;  /* 0x000000020600788c */ /* 0x000fe4000bf05270 */
[----:B------:R-:W-:Y:S06]  /*25c0*/  UGETNEXTWORKID.BROADCAST [UR4], [UR5] ;  /* 0x00000000040073ca */ /* 0x000fec0008000100 */
[----:B------:R-:W-:Y:S01]  /*25d0*/  USEL UR4, URZ, 0x1, UP0 ;  /* 0x00000001ff047887 */ /* 0x000fe20008000000 */
[----:B------:R-:W-:Y:S01]  /*25e0*/  ISETP.NE.AND P0, PT, R8, 0x2, PT ;  /* 0x000000020800780c */ /* 0x000fe20003f05270 */
[----:B------:R-:W-:Y:S01]  /*25f0*/  USEL UR6, UR6, URZ, UP0 ;  /* 0x000000ff06067287 */ /* 0x000fe20008000000 */
[----:B------:R-:W2:Y:S03]  /*2600*/  SYNCS.PHASECHK.TRANS64.TRYWAIT P1, [R0+URZ+0x50], R5 ;  /* 0x00005005000075a7 */ /* 0x000ea600080211ff */
[----:B------:R-:W-:Y:S01]  /*2610*/  LOP3.LUT R12, R12, UR4, RZ, 0x3c, !PT ;  /* 0x000000040c0c7c12 */ /* 0x000fe2000f8e3cff */
[----:B-12---:R-:W-:Y:S07]  /*2620*/  @!P1 BRA `(.L_x_41) ;  /* 0x0000004800e89947 */ /* 0x006fee0003800000 */
.L_x_112:
[C---:B------:R-:W-:Y:S01]  /*2630*/  LEA R4, R11.reuse, UR37, 0x4 ;  /* 0x000000250b047c11 */ /* 0x040fe2000f8e20ff */
[----:B-1----:R-:W-:Y:S01]  /*2640*/  VIADD R0, R0, 0x60 ;  /* 0x0000006000007836 */ /* 0x002fe20000000000 */
[----:B------:R-:W-:Y:S01]  /*2650*/  SEL R8, R8, RZ, P0 ;  /* 0x000000ff08087207 */ /* 0x000fe20000000000 */
[----:B------:R-:W-:-:S03]  /*2660*/  VIADD R11, R11, 0x1 ;  /* 0x000000010b0b7836 */ /* 0x000fc60000000000 */
[----:B------:R-:W1:Y:S01]  /*2670*/  LDS.128 R4, [R4+0xe0] ;  /* 0x0000e00004047984 */ /* 0x000e620000000c00 */
[----:B------:R-:W-:Y:S02]  /*2680*/  PRMT R0, RZ, 0x654, R0 ;  /* 0x00000654ff007816 */ /* 0x000fe40000000000 */
[C---:B------:R-:W-:Y:S01]  /*2690*/  ISETP.NE.AND P1, PT, R11.reuse, 0x2, PT ;  /* 0x000000020b00780c */ /* 0x040fe20003f25270 */
[----:B------:R-:W-:Y:S01]  /*26a0*/  @!PT LDS RZ, [RZ] ;  /* 0x00000000fffff984 */ /* 0x000fe20000000800 */
[----:B------:R-:W-:Y:S01]  /*26b0*/  @!PT LDS RZ, [RZ] ;  /* 0x00000000fffff984 */ /* 0x000fe20000000800 */
[----:B------:R-:W-:Y:S01]  /*26c0*/  @!PT LDS RZ, [RZ] ;  /* 0x00000000fffff984 */ /* 0x000fe20000000800 */
[----:B------:R-:W-:Y:S01]  /*26d0*/  @!PT LDS RZ, [RZ] ;  /* 0x00000000fffff984 */ /* 0x000fe20000000800 */
[----:B------:R2:W-:Y:S06]  /*26e0*/  MEMBAR.ALL.CTA ;  /* 0x0000000000007992 */ /* 0x0005ec0000008000 */
[----:B--2---:R-:W2:Y:S01]  /*26f0*/  FENCE.VIEW.ASYNC.S ;  /* 0x00000000000073c6 */ /* 0x004ea20000000000 */
[----:B------:R-:W-:Y:S01]  /*2700*/  SEL R11, R11, RZ, P1 ;  /* 0x000000ff0b0b7207 */ /* 0x000fe20000800000 */
[----:B--2---:R2:W-:Y:S01]  /*2710*/  SYNCS.ARRIVE.TRANS64.RED.A1T0 RZ, [R0+URZ], RZ ;  /* 0x000000ff00ff79a7 */ /* 0x0045e200081004ff */
[----:B-1----:R-:W-:-:S02]  /*2720*/  LOP3.LUT P3, RZ, R6, 0x1, RZ, 0xc0, !PT ;  /* 0x0000000106ff7812 */ /* 0x002fc4000786c0ff */
[----:B------:R-:W-:-:S04]  /*2730*/  SEL R5, RZ, 0x1, P1 ;  /* 0x00000001ff057807 */ /* 0x000fc80000800000 */
[----:B------:R-:W-:Y:S02]  /*2740*/  LOP3.LUT R10, R10, R5, RZ, 0x3c, !PT ;  /* 0x000000050a0a7212 */ /* 0x000fe400078e3cff */
[----:B--2---:R-:W-:-:S04]  /*2750*/  SEL R0, RZ, 0x1, P0 ;  /* 0x00000001ff007807 */ /* 0x004fc80000000000 */
[----:B------:R-:W-:Y:S01]  /*2760*/  LOP3.LUT R9, R9, R0, RZ, 0x3c, !PT ;  /* 0x0000000009097212 */ /* 0x000fe200078e3cff */
[----:B------:R-:W-:Y:S06]  /*2770*/  @P3 BRA `(.L_x_42) ;  /* 0xfffffffc002c3947 */ /* 0x000fec000383ffff */
[----:B------:R-:W-:Y:S01]  /*2780*/  ULEA UR5, UR6, UR37, 0x3 ;  /* 0x0000002506057291 */ /* 0x000fe2000f8e18ff */
[----:B------:R-:W-:-:S08]  /*2790*/  SHF.L.U32 R3, R12, 0x1f, RZ ;  /* 0x0000001f0c037819 */ /* 0x000fd000000006ff */
[----:B------:R-:W1:Y:S02]  /*27a0*/  SYNCS.PHASECHK.TRANS64 P0, [UR5+0x60], R3 ;  /* 0x00006003ff0075a7 */ /* 0x000e640008001005 */
[----:B-1----:R-:W-:Y:S05]  /*27b0*/  @P0 BRA `(.L_x_43) ;  /* 0x0000000000080947 */ /* 0x002fea0003800000 */
[----:B------:R-:W1:Y:S02]  /*27c0*/  SYNCS.PHASECHK.TRANS64.TRYWAIT P0, [UR5+0x60], R3 ;  /* 0x00006003ff0075a7 */ /* 0x000e640008001105 */
[----:B-1----:R-:W-:Y:S05]  /*27d0*/  @!P0 BRA `(.L_x_44) ;  /* 0x0000004800908947 */ /* 0x002fea0003800000 */
.L_x_43:
[----:B------:R-:W-:-:S04]  /*27e0*/  UIADD3 UR4, UPT, UPT, UR6, 0x1, URZ ;  /* 0x0000000106047890 */ /* 0x000fc8000fffe0ff */
[----:B------:R-:W-:-:S04]  /*27f0*/  UISETP.NE.AND UP0, UPT, UR4, 0x2, UPT ;  /* 0x000000020400788c */ /* 0x000fc8000bf05270 */
[----:B------:R-:W-:Y:S02]  /*2800*/  USEL UR7, URZ, 0x1, UP0 ;  /* 0x00000001ff077887 */ /* 0x000fe40008000000 */
[----:B------:R-:W-:-:S04]  /*2810*/  USEL UR4, UR4, URZ, UP0 ;  /* 0x000000ff04047287 */ /* 0x000fc80008000000 */
[----:B------:R-:W-:Y:S01]  /*2820*/  ULEA UR4, UR4, UR37, 0x3 ;  /* 0x0000002504047291 */ /* 0x000fe2000f8e18ff */
[----:B-1----:R-:W-:-:S04]  /*2830*/  LOP3.LUT R3, R12, UR7, RZ, 0x3c, !PT ;  /* 0x000000070c037c12 */ /* 0x002fc8000f8e3cff */
[----:B------:R-:W-:-:S04]  /*2840*/  SHF.L.U32 R0, R3, 0x1f, RZ ;  /* 0x0000001f03007819 */ /* 0x000fc800000006ff */
[----:B------:R-:W1:Y:S02]  /*2850*/  SYNCS.PHASECHK.TRANS64 P0, [UR4+0x60], R0 ;  /* 0x00006000ff0075a7 */ /* 0x000e640008001004 */
[----:B-1----:R-:W-:Y:S05]  /*2860*/  @P0 EXIT ;  /* 0x000000000000094d */ /* 0x002fea0003800000 */
[----:B------:R-:W-:Y:S02]  /*2870*/  SHF.L.U32 R3, R3, 0x1f, RZ ;  /* 0x0000001f03037819 */ /* 0x000fe400000006ff */
[----:B------:R-:W-:-:S07]  /*2880*/  MOV R0, UR4 ;  /* 0x0000000400007c02 */ /* 0x000fce0008000f00 */
.L_x_45:
[----:B-1----:R1:W2:Y:S02]  /*2890*/  SYNCS.PHASECHK.TRANS64.TRYWAIT P0, [R0+URZ+0x60], R3 ;  /* 0x00006003000075a7 */ /* 0x0022a400080011ff */
[----:B--2---:R-:W-:Y:S05]  /*28a0*/  @!P0 NANOSLEEP.SYNCS 0x989680 ;  /* 0x009896800000895d */ /* 0x004fea0003900000 */
[----:B------:R-:W2:Y:S02]  /*28b0*/  @!P0 SYNCS.PHASECHK.TRANS64 P0, [R0+URZ+0x60], R3 ;  /* 0x00006003000085a7 */ /* 0x000ea400080010ff */
[----:B--2---:R-:W-:Y:S05]  /*28c0*/  @P0 EXIT ;  /* 0x000000000000094d */ /* 0x004fea0003800000 */
[----:B------:R-:W-:Y:S05]  /*28d0*/  BRA `(.L_x_45) ;  /* 0xfffffffc00ec7947 */ /* 0x000fea000383ffff */
.L_x_38:
[----:B------:R-:W-:-:S09]  /*28e0*/  UISETP.NE.AND UP1, UPT, UR8, URZ, UPT ;  /* 0x000000ff0800728c */ /* 0x000fd2000bf25270 */
[----:B------:R-:W-:Y:S05]  /*28f0*/  BRA.U UP1, `(.L_x_46) ;  /* 0x0000000d01947547 */ /* 0x000fea000b800000 */
[----:B------:R-:W-:Y:S01]  /*2900*/  UMOV UR4, 0x40 ;  /* 0x0000004000047882 */ /* 0x000fe20000000000 */
[----:B------:R-:W-:Y:S01]  /*2910*/  NOP ;  /* 0x0000000000007918 */ /* 0x000fe20000000000 */
[----:B------:R-:W-:Y:S01]  /*2920*/  ULEA UR4, UR37, UR4, 0x18 ;  /* 0x0000000425047291 */ /* 0x000fe2000f8ec0ff */
[----:B------:R-:W-:Y:S02]  /*2930*/  UMOV UR5, 0x400 ;  /* 0x0000040000057882 */ /* 0x000fe40000000000 */
[----:B------:R-:W-:-:S06]  /*2940*/  ULEA UR37, UR37, UR5, 0x18 ;  /* 0x0000000525257291 */ /* 0x000fcc000f8ec0ff */
[----:B------:R-:W1:Y:S02]  /*2950*/  LDS.U8 R0, [UR4+0x1c] ;  /* 0x00001c04ff007984 */ /* 0x000e640008000000 */
[----:B-1----:R-:W-:-:S13]  /*2960*/  ISETP.NE.AND P0, PT, R0, RZ, PT ;  /* 0x000000ff0000720c */ /* 0x002fda0003f05270 */
[----:B------:R-:W-:Y:S05]  /*2970*/  @P0 BRA `(.L_x_47) ;  /* 0x0000000000580947 */ /* 0x000fea0003800000 */
[----:B------:R-:W-:-:S13]  /*2980*/  ELECT P0, URZ, PT ;  /* 0x0000000000ff782f */ /* 0x000fda0003800000 */
[----:B------:R-:W-:Y:S05]  /*2990*/  @!P0 BRA `(.L_x_48) ;  /* 0x0000000000608947 */ /* 0x000fea0003800000 */
[----:B------:R-:W-:Y:S01]  /*29a0*/  UMOV UR5, 0x10 ;  /* 0x0000001000057882 */ /* 0x000fe20000000000 */
[----:B------:R-:W-:Y:S01]  /*29b0*/  HFMA2 R0, -RZ, RZ, 0, 5.9604644775390625e-08 ;  /* 0x00000001ff007431 */ /* 0x000fe200000001ff */
[----:B------:R-:W-:-:S03]  /*29c0*/  MOV R2, 0xffff ;  /* 0x0000ffff00027802 */ /* 0x000fc60000000f00 */
[----:B------:R-:W-:Y:S04]  /*29d0*/  DEPBAR.LE SB1, 0x36 ;  /* 0x00009d800000791a */ /* 0x000fe80000000000 */
[----:B------:R-:W1:Y:S02]  /*29e0*/  UTCATOMSWS.FIND_AND_SET.ALIGN UP0, UR5, UR5 ;  /* 0x00000005000575e3 */ /* 0x000e640008000800 */
[----:B-1----:R-:W-:Y:S01]  /*29f0*/  MOV R3, UR5 ;  /* 0x0000000500037c02 */ /* 0x002fe20008000f00 */
[----:B------:R-:W-:Y:S06]  /*2a00*/  BRA.U UP0, `(.L_x_49) ;  /* 0x0000000100187547 */ /* 0x000fec000b800000 */
.L_x_50:
[----:B------:R-:W-:Y:S05]  /*2a10*/  NANOSLEEP 0x64 ;  /* 0x000000640000795d */ /* 0x000fea0003800000 */
[----:B------:R-:W-:-:S05]  /*2a20*/  UMOV UR5, 0x10 ;  /* 0x0000001000057882 */ /* 0x000fca0000000000 */
[----:B------:R-:W-:Y:S04]  /*2a30*/  DEPBAR.LE SB1, 0x36 ;  /* 0x00009d800000791a */ /* 0x000fe80000000000 */
[----:B------:R-:W1:Y:S02]  /*2a40*/  UTCATOMSWS.FIND_AND_SET.ALIGN UP0, UR5, UR5 ;  /* 0x00000005000575e3 */ /* 0x000e640008000800 */
[----:B-1----:R-:W-:Y:S01]  /*2a50*/  MOV R3, UR5 ;  /* 0x0000000500037c02 */ /* 0x002fe20008000f00 */
[----:B------:R-:W-:Y:S05]  /*2a60*/  BRA.U !UP0, `(.L_x_50) ;  /* 0xfffffffd08e87547 */ /* 0x000fea000b83ffff */
.L_x_49:
[-C--:B------:R-:W-:Y:S02]  /*2a70*/  SHF.L.U32 R2, R2, R3.reuse, RZ ;  /* 0x0000000302027219 */ /* 0x080fe400000006ff */
[----:B------:R-:W-:Y:S01]  /*2a80*/  SHF.L.U32 R0, R0, R3, RZ ;  /* 0x0000000300007219 */ /* 0x000fe200000006ff */
[----:B------:R-:W-:Y:S02]  /*2a90*/  IMAD.SHL.U32 R3, R3, 0x20, RZ ;  /* 0x0000002003037824 */ /* 0x000fe400078e00ff */
[----:B------:R1:W-:Y:S04]  /*2aa0*/  ATOMS.OR RZ, [UR4+0x14], R2 ;  /* 0x00001402ffff798c */ /* 0x0003e8000b000004 */
[----:B------:R1:W-:Y:S04]  /*2ab0*/  ATOMS.OR RZ, [UR4+0x18], R0 ;  /* 0x00001800ffff798c */ /* 0x0003e8000b000004 */
[----:B------:R1:W-:Y:S01]  /*2ac0*/  STS [UR37+0x100], R3 ;  /* 0x00010003ff007988 */ /* 0x0003e20008000825 */
[----:B------:R-:W-:Y:S05]  /*2ad0*/  BRA `(.L_x_48) ;  /* 0x0000000000107947 */ /* 0x000fea0003800000 */
.L_x_47:
[----:B------:R-:W-:Y:S02]  /*2ae0*/  MOV R0, 0xffffffff ;  /* 0xffffffff00007802 */ /* 0x000fe40000000f00 */
[----:B------:R-:W-:-:S03]  /*2af0*/  MOV R2, 0x2b20 ;  /* 0x00002b2000027802 */ /* 0x000fc60000000f00 */
[----:B------:R1:W-:Y:S04]  /*2b00*/  STS [UR37+0x100], R0 ;  /* 0x00010000ff007988 */ /* 0x0003e80008000825 */
[----:B-1-3-5:R-:W-:Y:S05]  /*2b10*/  CALL.REL.NOINC `($__internal_1_$__cuda_sm10x_tcgen05_guardrail_trap_phase_invalid_during_alloc) ;  /* 0x0000004c004c7944 */ /* 0x02afea0003c00000 */
.L_x_48:
[----:B------:R-:W-:Y:S05]  /*2b20*/  WARPSYNC.ALL ;  /* 0x0000000000007948 */ /* 0x000fea0003800000 */
[----:B------:R-:W2:Y:S01]  /*2b30*/  S2UR UR6, SR_CgaCtaId ;  /* 0x00000000000679c3 */ /* 0x000ea20000008800 */
[----:B------:R-:W-:Y:S01]  /*2b40*/  UMOV UR4, 0x400 ;  /* 0x0000040000047882 */ /* 0x000fe20000000000 */
[----:B------:R-:W-:-:S06]  /*2b50*/  NOP ;  /* 0x0000000000007918 */ /* 0x000fcc0000000000 */
[----:B------:R-:W-:Y:S06]  /*2b60*/  BAR.ARV 0x6, 0xa0 ;  /* 0x0182800000007b1d */ /* 0x000fec0000002000 */
[----:B------:R-:W4:Y:S01]  /*2b70*/  LDCU UR7, c[0x0][0x38c] ;  /* 0x00007180ff0777ac */ /* 0x000f220008000800 */
[----:B------:R-:W-:Y:S01]  /*2b80*/  IMAD.MOV.U32 R11, RZ, RZ, 0x1 ;  /* 0x00000001ff0b7424 */ /* 0x000fe200078e00ff */
[----:B------:R-:W-:Y:S01]  /*2b90*/  CS2R R8, SRZ ;  /* 0x0000000000087805 */ /* 0x000fe2000001ff00 */
[----:B------:R-:W-:Y:S01]  /*2ba0*/  IMAD.MOV.U32 R10, RZ, RZ, RZ ;  /* 0x000000ffff0a7224 */ /* 0x000fe200078e00ff */
[----:B------:R-:W-:Y:S01]  /*2bb0*/  UMOV UR18, URZ ;  /* 0x000000ff00127c82 */ /* 0x000fe20008000000 */
[----:B------:R-:W-:Y:S01]  /*2bc0*/  UMOV UR17, URZ ;  /* 0x000000ff00117c82 */ /* 0x000fe20008000000 */
[----:B------:R-:W-:Y:S01]  /*2bd0*/  UMOV UR22, 0x0 ;  /* 0x0000000000167882 */ /* 0x000fe20000000000 */
[----:B------:R-:W-:Y:S01]  /*2be0*/  UMOV UR23, 0x4200490 ;  /* 0x0420049000177882 */ /* 0x000fe20000000000 */
[----:B------:R-:W-:Y:S01]  /*2bf0*/  UMOV UR20, 0x0 ;  /* 0x0000000000147882 */ /* 0x000fe20000000000 */
[----:B------:R-:W-:Y:S01]  /*2c00*/  UMOV UR21, 0x4200490 ;  /* 0x0420049000157882 */ /* 0x000fe20000000000 */
[----:B--2---:R-:W-:Y:S01]  /*2c10*/  ULEA UR6, UR6, UR4, 0x18 ;  /* 0x0000000406067291 */ /* 0x004fe2000f8ec0ff */
[----:B------:R-:W2:Y:S03]  /*2c20*/  LDCU UR4, c[0x0][0x38c] ;  /* 0x00007180ff0477ac */ /* 0x000ea60008000800 */
[----:B------:R-:W-:-:S02]  /*2c30*/  UIADD3 UR11, UPT, UPT, UR6, 0x4400, URZ ;  /* 0x00004400060b7890 */ /* 0x000fc4000fffe0ff */
[----:B----4-:R-:W-:-:S03]  /*2c40*/  UIADD3 UR7, UPT, UPT, UR7, 0x3f, URZ ;  /* 0x0000003f07077890 */ /* 0x010fc6000fffe0ff */
[----:B-1----:R-:W1:Y:S01]  /*2c50*/  LDS R0, [UR6+0x100] ;  /* 0x00010006ff007984 */ /* 0x002e620008000800 */
[----:B------:R-:W-:Y:S02]  /*2c60*/  UIADD3 UR12, UPT, UPT, UR6, 0x6400, URZ ;  /* 0x00006400060c7890 */ /* 0x000fe4000fffe0ff */
[----:B------:R-:W-:Y:S02]  /*2c70*/  USHF.R.S32.HI UR5, URZ, 0x1f, UR7 ;  /* 0x0000001fff057899 */ /* 0x000fe40008011407 */
[----:B------:R-:W-:Y:S02]  /*2c80*/  USHF.R.U32.HI UR11, URZ, 0x4, UR11 ;  /* 0x00000004ff0b7899 */ /* 0x000fe4000801160b */
[----:B------:R-:W-:Y:S02]  /*2c90*/  ULEA.HI UR5, UR5, UR7, URZ, 0x6 ;  /* 0x0000000705057291 */ /* 0x000fe4000f8f30ff */
[----:B------:R-:W-:Y:S02]  /*2ca0*/  USHF.R.U32.HI UR12, URZ, 0x4, UR12 ;  /* 0x00000004ff0c7899 */ /* 0x000fe4000801160c */
[----:B------:R-:W-:-:S02]  /*2cb0*/  USHF.R.S32.HI UR5, URZ, 0x6, UR5 ;  /* 0x00000006ff057899 */ /* 0x000fc40008011405 */
[----:B------:R-:W-:Y:S02]  /*2cc0*/  ULOP3.LUT UR11, UR11, 0x3fff, URZ, 0xc0, !UPT ;  /* 0x00003fff0b0b7892 */ /* 0x000fe4000f8ec0ff */
[----:B------:R-:W-:Y:S02]  /*2cd0*/  UISETP.LT.AND UP0, UPT, UR5, 0x1, UPT ;  /* 0x000000010500788c */ /* 0x000fe4000bf01270 */
[----:B------:R-:W-:Y:S02]  /*2ce0*/  ULOP3.LUT UR12, UR12, 0x3fff, URZ, 0xc0, !UPT ;  /* 0x00003fff0c0c7892 */ /* 0x000fe4000f8ec0ff */
[----:B------:R-:W-:Y:S02]  /*2cf0*/  USEL UR10, UR5, 0x1, !UP0 ;  /* 0x00000001050a7887 */ /* 0x000fe4000c000000 */
[----:B------:R-:W-:Y:S02]  /*2d00*/  ULOP3.LUT UR11, UR11, 0x10000, URZ, 0xfc, !UPT ;  /* 0x000100000b0b7892 */ /* 0x000fe4000f8efcff */
[----:B------:R-:W-:-:S02]  /*2d10*/  ULOP3.LUT UR12, UR12, 0x10000, URZ, 0xfc, !UPT ;  /* 0x000100000c0c7892 */ /* 0x000fc4000f8efcff */
[----:B------:R-:W-:Y:S02]  /*2d20*/  UIADD3 UR10, UPT, UPT, -UR10, URZ, URZ ;  /* 0x000000ff0a0a7290 */ /* 0x000fe4000fffe1ff */
[----:B--2---:R-:W-:Y:S01]  /*2d30*/  UISETP.GE.AND UP3, UPT, UR4, 0x1, UPT ;  /* 0x000000010400788c */ /* 0x004fe2000bf66270 */
[----:B-1----:R-:W-:-:S15]  /*2d40*/  R2UR UR19, R0 ;  /* 0x00000000001372ca */ /* 0x002fde00000e0000 */
.L_x_57:
[----:B------:R-:W-:Y:S02]  /*2d50*/  LEA R0, R10, UR6, 0x3 ;  /* 0x000000060a007c11 */ /* 0x000fe4000f8e18ff */
[----:B------:R-:W-:Y:S02]  /*2d60*/  SHF.L.U32 R5, R9, 0x1f, RZ ;  /* 0x0000001f09057819 */ /* 0x000fe400000006ff */
[----:B------:R-:W-:Y:S01]  /*2d70*/  PLOP3.LUT P0, PT, PT, PT, UP3, 0x80, 0x8 ;  /* 0x000000000008781c */ /* 0x000fe20003f0f038 */
[----:B------:R-:W-:Y:S01]  /*2d80*/  VIADD R3, R0, 0x60 ;  /* 0x0000006000037836 */ /* 0x000fe20000000000 */
[----:B-1----:R-:W1:Y:S02]  /*2d90*/  SYNCS.PHASECHK.TRANS64.TRYWAIT P1, [R0+URZ+0x50], R5 ;  /* 0x00005005000075a7 */ /* 0x002e6400080211ff */
[----:B-1--4-:R-:W-:Y:S09]  /*2da0*/  @!P1 BRA `(.L_x_51) ;  /* 0x0000004400349947 */ /* 0x012ff20003800000 */
.L_x_114:
[----:B------:R-:W-:Y:S01]  /*2db0*/  LEA R4, R10, UR6, 0x4 ;  /* 0x000000060a047c11 */ /* 0x000fe2000f8e20ff */
[----:B------:R-:W-:Y:S01]  /*2dc0*/  @UP3 ULEA UR4, UR17, UR6, 0x3 ;  /* 0x0000000611043291 */ /* 0x000fe2000f8e18ff */
[----:B------:R-:W-:Y:S01]  /*2dd0*/  PLOP3.LUT P2, PT, PT, PT, PT, 0x80, 0x8 ;  /* 0x000000000008781c */ /* 0x000fe20003f4f070 */
[----:B------:R-:W-:Y:S01]  /*2de0*/  ULEA UR8, UR18, UR6, 0x3 ;  /* 0x0000000612087291 */ /* 0x000fe2000f8e18ff */
[----:B------:R-:W-:Y:S02]  /*2df0*/  PRMT R3, RZ, 0x654, R3 ;  /* 0x00000654ff037816 */ /* 0x000fe40000000003 */
[----:B-1----:R-:W1:Y:S01]  /*2e00*/  LDS.128 R4, [R4+0xe0] ;  /* 0x0000e00004047984 */ /* 0x002e620000000c00 */
[----:B------:R-:W-:Y:S02]  /*2e10*/  @P0 SHF.L.U32 R2, R8, 0x1f, RZ ;  /* 0x0000001f08020819 */ /* 0x000fe400000006ff */
[----:B------:R-:W-:Y:S01]  /*2e20*/  SHF.L.U32 R0, R11, 0x1f, RZ ;  /* 0x0000001f0b007819 */ /* 0x000fe200000006ff */
[----:B------:R-:W-:Y:S01]  /*2e30*/  @!PT LDS RZ, [RZ] ;  /* 0x00000000fffff984 */ /* 0x000fe20000000800 */
[----:B------:R-:W-:Y:S01]  /*2e40*/  @!PT LDS RZ, [RZ] ;  /* 0x00000000fffff984 */ /* 0x000fe20000000800 */
[----:B------:R-:W-:Y:S01]  /*2e50*/  @!PT LDS RZ, [RZ] ;  /* 0x00000000fffff984 */ /* 0x000fe20000000800 */
[----:B------:R-:W-:Y:S01]  /*2e60*/  @!PT LDS RZ, [RZ] ;  /* 0x00000000fffff984 */ /* 0x000fe20000000800 */
[----:B------:R2:W-:Y:S06]  /*2e70*/  MEMBAR.ALL.CTA ;  /* 0x0000000000007992 */ /* 0x0005ec0000008000 */
[----:B--2---:R-:W2:Y:S02]  /*2e80*/  FENCE.VIEW.ASYNC.S ;  /* 0x00000000000073c6 */ /* 0x004ea40000000000 */
[----:B--2---:R2:W-:Y:S01]  /*2e90*/  SYNCS.ARRIVE.TRANS64.RED.A1T0 RZ, [R3+URZ], RZ ;  /* 0x000000ff03ff79a7 */ /* 0x0045e200081004ff */
[----:B------:R2:W4:Y:S01]  /*2ea0*/  @P0 SYNCS.PHASECHK.TRANS64.TRYWAIT P2, [UR4], R2 ;  /* 0x00000002ff0005a7 */ /* 0x0005220008041104 */
[----:B------:R-:W-:Y:S01]  /*2eb0*/  ULEA.HI UR4, UR18, UR18, URZ, 0x1 ;  /* 0x0000001212047291 */ /* 0x000fe2000f8f08ff */
[----:B-1----:R-:W-:-:S03]  /*2ec0*/  LOP3.LUT P1, RZ, R6, 0x1, RZ, 0xc0, !PT ;  /* 0x0000000106ff7812 */ /* 0x002fc6000782c0ff */
[----:B------:R-:W-:Y:S02]  /*2ed0*/  USHF.L.U32 UR9, UR4, 0x6, URZ ;  /* 0x0000000604097899 */ /* 0x000fe400080006ff */
[----:B------:R-:W-:Y:S02]  /*2ee0*/  ULOP3.LUT UR4, UR4, 0xffe, URZ, 0xc0, !UPT ;  /* 0x00000ffe04047892 */ /* 0x000fe4000f8ec0ff */
[----:B------:R-:W-:Y:S02]  /*2ef0*/  ULOP3.LUT UR9, UR9, 0xffffff80, URZ, 0xc0, !UPT ;  /* 0xffffff8009097892 */ /* 0x000fe4000f8ec0ff */
[----:B------:R-:W-:Y:S02]  /*2f00*/  UIADD3 UR4, UPT, UPT, -UR4, UR18, URZ ;  /* 0x0000001204047290 */ /* 0x000fe4000fffe1ff */
[----:B------:R-:W-:Y:S01]  /*2f10*/  UIADD3 UR9, UPT, UPT, UR19, UR9, URZ ;  /* 0x0000000913097290 */ /* 0x000fe2000fffe0ff */
[----:B------:R-:W1:Y:S03]  /*2f20*/  SYNCS.PHASECHK.TRANS64.TRYWAIT P0, [UR8+0x90], R0 ;  /* 0x00009000ff0075a7 */ /* 0x000e660008001108 */
[----:B------:R-:W-:Y:S01]  /*2f30*/  ULEA UR9, UR4, UR9, 0x14 ;  /* 0x0000000904097291 */ /* 0x000fe2000f8ea0ff */
[----:B-12-4-:R-:W-:Y:S11]  /*2f40*/  @!P0 BRA `(.L_x_52) ;  /* 0x0000004000e08947 */ /* 0x016ff60003800000 */
.L_x_116:
[----:B------:R-:W-:Y:S01]  /*2f50*/  IADD3 R10, PT, PT, R10, 0x1, RZ ;  /* 0x000000010a0a7810 */ /* 0x000fe20007ffe0ff */
[----:B------:R-:W-:Y:S06]  /*2f60*/  BRA.U !UP3, `(.L_x_53) ;  /* 0x000000010b987547 */ /* 0x000fec000b800000 */
[----:B------:R-:W-:Y:S01]  /*2f70*/  UPLOP3.LUT UP4, UPT, UPT, UPT, UPT, 0x40, 0x4 ;  /* 0x000000000004789c */ /* 0x000fe20003f8e870 */
[----:B------:R-:W-:Y:S01]  /*2f80*/  UMOV UR16, UR10 ;  /* 0x0000000a00107c82 */ /* 0x000fe20008000000 */
[----:B------:R-:W-:Y:S01]  /*2f90*/  UMOV UR15, UR5 ;  /* 0x00000005000f7c82 */ /* 0x000fe20008000000 */
[----:B------:R-:W-:-:S08]  /*2fa0*/  UMOV UR14, UR17 ;  /* 0x00000011000e7c82 */ /* 0x000fd00008000000 */
.L_x_56:
[----:B------:R-:W-:Y:S02]  /*2fb0*/  UIADD3 UR16, UPT, UPT, UR16, 0x1, URZ ;  /* 0x0000000110107890 */ /* 0x000fe4000fffe0ff */
[----:B--2---:R-:W-:Y:S02]  /*2fc0*/  ULEA UR7, UR14, UR6, 0x3 ;  /* 0x000000060e077291 */ /* 0x004fe4000f8e18ff */
[----:B------:R-:W-:Y:S01]  /*2fd0*/  UISETP.NE.AND UP0, UPT, UR16, URZ, UPT ;  /* 0x000000ff1000728c */ /* 0x000fe2000bf05270 */
[----:B----4-:R-:W-:Y:S10]  /*2fe0*/  @P2 BRA `(.L_x_54) ;  /* 0x00000000000c2947 */ /* 0x010ff40003800000 */
[----:B-1----:R-:W-:Y:S04]  /*2ff0*/  SHF.L.U32 R3, R8, 0x1f, RZ ;  /* 0x0000001f08037819 */ /* 0x002fe800000006ff */
[----:B------:R-:W1:Y:S02]  /*3000*/  SYNCS.PHASECHK.TRANS64.TRYWAIT P0, [UR7], R3 ;  /* 0x00000003ff0075a7 */ /* 0x000e640008001107 */
[----:B-1----:R-:W-:Y:S05]  /*3010*/  @!P0 BRA `(.L_x_55) ;  /* 0x0000004000c48947 */ /* 0x002fea0003800000 */
.L_x_54:
[----:B------:R-:W-:Y:S01]  /*3020*/  UISETP.NE.AND UP1, UPT, UR15, 0x1, UPT ;  /* 0x000000010f00788c */ /* 0x000fe2000bf25270 */
[----:B------:R-:W-:Y:S01]  /*3030*/  PLOP3.LUT P2, PT, PT, PT, PT, 0x80, 0x8 ;  /* 0x000000000008781c */ /* 0x000fe20003f4f070 */
[----:B------:R-:W-:Y:S02]  /*3040*/  UIADD3 UR17, UPT, UPT, UR14, 0x1, URZ ;  /* 0x000000010e117890 */ /* 0x000fe4000fffe0ff */
[----:B------:R-:W-:Y:S02]  /*3050*/  ULEA UR24, UR14, UR12, 0x9 ;  /* 0x0000000c0e187291 */ /* 0x000fe4000f8e48ff */
[----:B------:R-:W-:Y:S01]  /*3060*/  UISETP.NE.AND UP2, UPT, UR17, 0x2, UPT ;  /* 0x000000021100788c */ /* 0x000fe2000bf45270 */
[----:B------:R-:W-:Y:S01]  /*3070*/  PLOP3.LUT P0, PT, PT, PT, UP1, 0x80, 0x8 ;  /* 0x000000000008781c */ /* 0x000fe20003f0f018 */
[----:B------:R-:W-:Y:S02]  /*3080*/  ULEA UR26, UR14, UR11, 0x8 ;  /* 0x0000000b0e1a7291 */ /* 0x000fe4000f8e40ff */
[----:B------:R-:W-:Y:S02]  /*3090*/  USEL UR13, URZ, 0x1, UP2 ;  /* 0x00000001ff0d7887 */ /* 0x000fe40009000000 */
[----:B------:R-:W-:Y:S02]  /*30a0*/  USEL UR17, UR17, URZ, UP2 ;  /* 0x000000ff11117287 */ /* 0x000fe40009000000 */
[----:B------:R-:W-:Y:S02]  /*30b0*/  UIADD3 UR30, UPT, UPT, UR24, 0x2, URZ ;  /* 0x00000002181e7890 */ /* 0x000fe4000fffe0ff */
[----:B------:R-:W-:Y:S01]  /*30c0*/  @UP1 ULEA UR4, UR17, UR6, 0x3 ;  /* 0x0000000611041291 */ /* 0x000fe2000f8e18ff */
[----:B------:R-:W-:Y:S01]  /*30d0*/  LOP3.LUT R8, R8, UR13, RZ, 0x3c, !PT ;  /* 0x0000000d08087c12 */ /* 0x000fe2000f8e3cff */
[----:B------:R-:W-:Y:S02]  /*30e0*/  UIADD3 UR28, UPT, UPT, UR26, 0x2, URZ ;  /* 0x000000021a1c7890 */ /* 0x000fe4000fffe0ff */
[----:B------:R-:W-:Y:S01]  /*30f0*/  UIADD3 UR7, UPT, UPT, UR7, 0x10, URZ ;  /* 0x0000001007077890 */ /* 0x000fe2000fffe0ff */
[----:B-1----:R-:W-:Y:S01]  /*3100*/  @P0 SHF.L.U32 R0, R8, 0x1f, RZ ;  /* 0x0000001f08000819 */ /* 0x002fe200000006ff */
[----:B------:R-:W-:Y:S01]  /*3110*/  UMOV UR25, 0x80004020 ;  /* 0x8000402000197882 */ /* 0x000fe20000000000 */
[----:B------:R-:W-:Y:S01]  /*3120*/  UMOV UR27, 0x80004020 ;  /* 0x80004020001b7882 */ /* 0x000fe20000000000 */
[----:B------:R-:W-:Y:S01]  /*3130*/  UMOV UR31, 0x80004020 ;  /* 0x80004020001f7882 */ /* 0x000fe20000000000 */
[----:B------:R2:W4:Y:S01]  /*3140*/  @P0 SYNCS.PHASECHK.TRANS64.TRYWAIT P2, [UR4], R0 ;  /* 0x00000000ff0005a7 */ /* 0x0005220008041104 */
[----:B------:R-:W-:Y:S01]  /*3150*/  UIADD3 UR15, UPT, UPT, UR15, -0x1, URZ ;  /* 0xffffffff0f0f7890 */ /* 0x000fe2000fffe0ff */
[----:B------:R2:W-:Y:S01]  /*3160*/  UTCQMMA gdesc[UR26], gdesc[UR24], tmem[UR9], tmem[UR22], idesc[UR23], UP4 ;  /* 0x00ff16181a0075ea */ /* 0x0005e2000a000309 */
[----:B------:R-:W-:Y:S01]  /*3170*/  UPLOP3.LUT UP4, UPT, UPT, UPT, UPT, 0x80, 0x8 ;  /* 0x000000000008789c */ /* 0x000fe20003f8f070 */
[----:B------:R-:W-:Y:S01]  /*3180*/  UMOV UR29, 0x80004020 ;  /* 0x80004020001d7882 */ /* 0x000fe20000000000 */
[----:B------:R-:W-:Y:S01]  /*3190*/  UMOV UR14, UR17 ;  /* 0x00000011000e7c82 */ /* 0x000fe20008000000 */
[----:B------:R2:W-:Y:S01]  /*31a0*/  UTCQMMA gdesc[UR28], gdesc[UR30], tmem[UR9], tmem[UR20], idesc[UR21], UPT ;  /* 0x00ff141e1c0075ea */ /* 0x0005e2000b800309 */
[----:B------:R2:W-:Y:S01]  /*31b0*/  UTCBAR [UR7], URZ ;  /* 0x000000ff070073e9 */ /* 0x0005e200080000ff */
[----:B------:R-:W-:Y:S06]  /*31c0*/  BRA.U UP0, `(.L_x_56) ;  /* 0xfffffffd00787547 */ /* 0x000fec000b83ffff */
.L_x_53:
[----:B------:R-:W-:Y:S01]  /*31d0*/  UIADD3 UR18, UPT, UPT, UR18, 0x1, URZ ;  /* 0x0000000112127890 */ /* 0x000fe2000fffe0ff */
[C---:B------:R-:W-:Y:S01]  /*31e0*/  ISETP.NE.AND P0, PT, R10.reuse, 0x2, PT ;  /* 0x000000020a00780c */ /* 0x040fe20003f05270 */
[----:B------:R-:W-:Y:S02]  /*31f0*/  UIADD3 UR8, UPT, UPT, UR8, 0x70, URZ ;  /* 0x0000007008087890 */ /* 0x000fe4000fffe0ff */
[----:B------:R-:W-:Y:S01]  /*3200*/  UISETP.NE.AND UP0, UPT, UR18, 0x4, UPT ;  /* 0x000000041200788c */ /* 0x000fe2000bf05270 */
[----:B-12---:R-:W-:Y:S02]  /*3210*/  SEL R0, RZ, 0x1, P0 ;  /* 0x00000001ff007807 */ /* 0x006fe40000000000 */
[----:B------:R-:W-:Y:S01]  /*3220*/  SEL R10, R10, RZ, P0 ;  /* 0x000000ff0a0a7207 */ /* 0x000fe20000000000 */
[----:B------:R-:W-:Y:S01]  /*3230*/  USEL UR4, URZ, 0x1, UP0 ;  /* 0x00000001ff047887 */ /* 0x000fe20008000000 */
[----:B------:R-:W-:Y:S01]  /*3240*/  LOP3.LUT R9, R9, R0, RZ, 0x3c, !PT ;  /* 0x0000000009097212 */ /* 0x000fe200078e3cff */
[----:B------:R-:W-:Y:S01]  /*3250*/  USEL UR18, UR18, URZ, UP0 ;  /* 0x000000ff12127287 */ /* 0x000fe20008000000 */
[----:B------:R1:W-:Y:S03]  /*3260*/  UTCBAR [UR8], URZ ;  /* 0x000000ff080073e9 */ /* 0x0003e600080000ff */
[----:B------:R-:W-:Y:S01]  /*3270*/  LOP3.LUT R11, R11, UR4, RZ, 0x3c, !PT ;  /* 0x000000040b0b7c12 */ /* 0x000fe2000f8e3cff */
[----:B------:R-:W-:Y:S07]  /*3280*/  @P1 BRA `(.L_x_57) ;  /* 0xfffffff800b01947 */ /* 0x000fee000383ffff */
[----:B------:R-:W2:Y:S01]  /*3290*/  S2UR UR4, SR_CgaCtaId ;  /* 0x00000000000479c3 */ /* 0x000ea20000008800 */
[----:B------:R-:W-:Y:S01]  /*32a0*/  ELECT P0, URZ, PT ;  /* 0x0000000000ff782f */ /* 0x000fe20003800000 */
[----:B------:R-:W-:Y:S01]  /*32b0*/  IMAD.MOV.U32 R0, RZ, RZ, 0x1 ;  /* 0x00000001ff007424 */ /* 0x000fe200078e00ff */
[----:B------:R-:W-:Y:S01]  /*32c0*/  UIADD3 UR6, UPT, UPT, UR6, 0x90, URZ ;  /* 0x0000009006067890 */ /* 0x000fe2000fffe0ff */
[----:B------:R-:W-:Y:S01]  /*32d0*/  SHF.L.U32 R3, R11, 0x1f, RZ ;  /* 0x0000001f0b037819 */ /* 0x000fe200000006ff */
[----:B------:R-:W-:-:S03]  /*32e0*/  UMOV UR5, 0x40 ;  /* 0x0000004000057882 */ /* 0x000fc60000000000 */
[----:B------:R-:W-:Y:S01]  /*32f0*/  UVIRTCOUNT.DEALLOC.SMPOOL 0x80 ;  /* 0x000000800000784c */ /* 0x000fe20000000000 */
[----:B--2---:R-:W-:Y:S02]  /*3300*/  ULEA UR4, UR4, UR5, 0x18 ;  /* 0x0000000504047291 */ /* 0x004fe4000f8ec0ff */
[----:B------:R-:W-:-:S07]  /*3310*/  ULEA UR5, UR18, UR6, 0x3 ;  /* 0x0000000612057291 */ /* 0x000fce000f8e18ff */
[----:B------:R2:W-:Y:S02]  /*3320*/  @P0 STS.U8 [UR4+0x1c], R0 ;  /* 0x00001c00ff000988 */ /* 0x0005e40008000004 */
[----:B------:R-:W3:Y:S02]  /*3330*/  SYNCS.PHASECHK.TRANS64.TRYWAIT P0, [UR5], R3 ;  /* 0x00000003ff0075a7 */ /* 0x000ee40008001105 */
[----:B--23--:R-:W-:Y:S05]  /*3340*/  @!P0 BRA `(.L_x_58) ;  /* 0x0000004000108947 */ /* 0x00cfea0003800000 */
.L_x_119:
[----:B------:R-:W-:-:S04]  /*3350*/  UIADD3 UR7, UPT, UPT, UR18, 0x1, URZ ;  /* 0x0000000112077890 */ /* 0x000fc8000fffe0ff */
[----:B------:R-:W-:-:S04]  /*3360*/  UISETP.NE.AND UP0, UPT, UR7, 0x4, UPT ;  /* 0x000000040700788c */ /* 0x000fc8000bf05270 */
[----:B-1----:R-:W-:Y:S02]  /*3370*/  USEL UR8, URZ, 0x1, UP0 ;  /* 0x00000001ff087887 */ /* 0x002fe40008000000 */
[----:B------:R-:W-:-:S04]  /*3380*/  USEL UR7, UR7, URZ, UP0 ;  /* 0x000000ff07077287 */ /* 0x000fc80008000000 */
[----:B------:R-:W-:Y:S01]  /*3390*/  ULEA UR5, UR7, UR6, 0x3 ;  /* 0x0000000607057291 */ /* 0x000fe2000f8e18ff */
[----:B------:R-:W-:-:S04]  /*33a0*/  LOP3.LUT R2, R11, UR8, RZ, 0x3c, !PT ;  /* 0x000000080b027c12 */ /* 0x000fc8000f8e3cff */
[----:B--2---:R-:W-:-:S04]  /*33b0*/  SHF.L.U32 R3, R2, 0x1f, RZ ;  /* 0x0000001f02037819 */ /* 0x004fc800000006ff */
[----:B------:R-:W1:Y:S02]  /*33c0*/  SYNCS.PHASECHK.TRANS64.TRYWAIT P0, [UR5], R3 ;  /* 0x00000003ff0075a7 */ /* 0x000e640008001105 */
[----:B-1----:R-:W-:Y:S05]  /*33d0*/  @!P0 BRA `(.L_x_59) ;  /* 0x0000004000048947 */ /* 0x002fea0003800000 */
.L_x_121:
[----:B------:R-:W-:-:S04]  /*33e0*/  UIADD3 UR7, UPT, UPT, UR7, 0x1, URZ ;  /* 0x0000000107077890 */ /* 0x000fc8000fffe0ff */
[----:B------:R-:W-:-:S04]  /*33f0*/  UISETP.NE.AND UP0, UPT, UR7, 0x4, UPT ;  /* 0x000000040700788c */ /* 0x000fc8000bf05270 */
[----:B------:R-:W-:Y:S02]  /*3400*/  USEL UR8, URZ, 0x1, UP0 ;  /* 0x00000001ff087887 */ /* 0x000fe40008000000 */
[----:B------:R-:W-:-:S04]  /*3410*/  USEL UR7, UR7, URZ, UP0 ;  /* 0x000000ff07077287 */ /* 0x000fc80008000000 */
[----:B------:R-:W-:Y:S01]  /*3420*/  ULEA UR5, UR7, UR6, 0x3 ;  /* 0x0000000607057291 */ /* 0x000fe2000f8e18ff */
[----:B------:R-:W-:-:S04]  /*3430*/  LOP3.LUT R2, R2, UR8, RZ, 0x3c, !PT ;  /* 0x0000000802027c12 */ /* 0x000fc8000f8e3cff */
[----:B-1----:R-:W-:-:S04]  /*3440*/  SHF.L.U32 R3, R2, 0x1f, RZ ;  /* 0x0000001f02037819 */ /* 0x002fc800000006ff */
[----:B------:R-:W1:Y:S02]  /*3450*/  SYNCS.PHASECHK.TRANS64.TRYWAIT P0, [UR5], R3 ;  /* 0x00000003ff0075a7 */ /* 0x000e640008001105 */
[----:B-1----:R-:W-:Y:S05]  /*3460*/  @!P0 BRA `(.L_x_60) ;  /* 0x0000003c00f88947 */ /* 0x002fea0003800000 */
.L_x_123:
[----:B------:R-:W-:-:S04]  /*3470*/  UIADD3 UR7, UPT, UPT, UR7, 0x1, URZ ;  /* 0x0000000107077890 */ /* 0x000fc8000fffe0ff */
[----:B------:R-:W-:-:S04]  /*3480*/  UISETP.NE.AND UP0, UPT, UR7, 0x4, UPT ;  /* 0x000000040700788c */ /* 0x000fc8000bf05270 */
[----:B------:R-:W-:Y:S02]  /*3490*/  USEL UR5, URZ, 0x1, UP0 ;  /* 0x00000001ff057887 */ /* 0x000fe40008000000 */
[----:B------:R-:W-:-:S04]  /*34a0*/  USEL UR7, UR7, URZ, UP0 ;  /* 0x000000ff07077287 */ /* 0x000fc80008000000 */
[----:B------:R-:W-:Y:S01]  /*34b0*/  ULEA UR7, UR7, UR6, 0x3 ;  /* 0x0000000607077291 */ /* 0x000fe2000f8e18ff */
[----:B-1----:R-:W-:-:S04]  /*34c0*/  LOP3.LUT R3, R2, UR5, RZ, 0x3c, !PT ;  /* 0x0000000502037c12 */ /* 0x002fc8000f8e3cff */
[----:B------:R-:W-:-:S04]  /*34d0*/  SHF.L.U32 R3, R3, 0x1f, RZ ;  /* 0x0000001f03037819 */ /* 0x000fc800000006ff */
[----:B------:R-:W1:Y:S02]  /*34e0*/  SYNCS.PHASECHK.TRANS64.TRYWAIT P0, [UR7], R3 ;  /* 0x00000003ff0075a7 */ /* 0x000e640008001107 */
[----:B-1----:R-:W-:Y:S05]  /*34f0*/  @!P0 BRA `(.L_x_61) ;  /* 0x0000003c00ec8947 */ /* 0x002fea0003800000 */
.L_x_125:
[----:B------:R-:W-:Y:S01]  /*3500*/  NOP ;  /* 0x0000000000007918 */ /* 0x000fe20000000000 */
[----:B-1----:R-:W1:Y:S01]  /*3510*/  LDS R0, [UR4+0x14] ;  /* 0x00001404ff007984 */ /* 0x002e620008000800 */
[----:B------:R-:W-:Y:S01]  /*3520*/  ULOP3.LUT UR6, UR19, 0xffff, URZ, 0xc0, !UPT ;  /* 0x0000ffff13067892 */ /* 0x000fe2000f8ec0ff */
[----:B------:R-:W-:Y:S01]  /*3530*/  UMOV UR8, 0xffff ;  /* 0x0000ffff00087882 */ /* 0x000fe20000000000 */
[----:B------:R-:W-:Y:S02]  /*3540*/  UMOV UR5, 0x1 ;  /* 0x0000000100057882 */ /* 0x000fe40000000000 */
[----:B------:R-:W-:-:S04]  /*3550*/  USHF.R.U32.HI UR6, URZ, 0x5, UR6 ;  /* 0x00000005ff067899 */ /* 0x000fc80008011606 */
[----:B------:R-:W-:Y:S02]  /*3560*/  USHF.L.U32 UR8, UR8, UR6, URZ ;  /* 0x0000000608087299 */ /* 0x000fe400080006ff */
[----:B------:R-:W-:-:S04]  /*3570*/  USHF.L.U32 UR5, UR5, UR6, URZ ;  /* 0x0000000605057299 */ /* 0x000fc800080006ff */
[----:B-1----:R-:W-:-:S04]  /*3580*/  LOP3.LUT R0, R0, UR8, RZ, 0xc0, !PT ;  /* 0x0000000800007c12 */ /* 0x002fc8000f8ec0ff */
[----:B------:R-:W-:-:S13]  /*3590*/  ISETP.NE.AND P0, PT, R0, UR8, PT ;  /* 0x0000000800007c0c */ /* 0x000fda000bf05270 */
[----:B------:R-:W-:Y:S05]  /*35a0*/  @P0 BRA `(.L_x_62) ;  /* 0x0000000000580947 */ /* 0x000fea0003800000 */
[----:B------:R-:W1:Y:S02]  /*35b0*/  LDS R0, [UR4+0x18] ;  /* 0x00001804ff007984 */ /* 0x000e640008000800 */
[----:B-1----:R-:W-:-:S04]  /*35c0*/  LOP3.LUT R0, R0, UR5, RZ, 0xc0, !PT ;  /* 0x0000000500007c12 */ /* 0x002fc8000f8ec0ff */
[----:B------:R-:W-:-:S13]  /*35d0*/  ISETP.NE.AND P0, PT, R0, UR5, PT ;  /* 0x0000000500007c0c */ /* 0x000fda000bf05270 */
[----:B------:R-:W-:Y:S05]  /*35e0*/  @P0 BRA `(.L_x_63) ;  /* 0x00000000003c0947 */ /* 0x000fea0003800000 */
[----:B------:R-:W1:Y:S01]  /*35f0*/  S2R R2, SR_LANEID ;  /* 0x0000000000027919 */ /* 0x000e620000000000 */
[----:B------:R-:W-:Y:S01]  /*3600*/  ULOP3.LUT UR8, URZ, UR8, URZ, 0x33, !UPT ;  /* 0x00000008ff087292 */ /* 0x000fe2000f8e33ff */
[----:B------:R-:W-:Y:S01]  /*3610*/  LOP3.LUT R4, RZ, UR5, RZ, 0x33, !PT ;  /* 0x00000005ff047c12 */ /* 0x000fe2000f8e33ff */
[----:B------:R-:W-:Y:S02]  /*3620*/  VOTEU.ANY UR7, UPT, PT ;  /* 0x0000000000077886 */ /* 0x000fe400038e0100 */
[----:B------:R-:W-:Y:S01]  /*3630*/  UFLO.U32 UR7, UR7 ;  /* 0x00000007000772bd */ /* 0x000fe200080e0000 */
[----:B------:R-:W2:Y:S01]  /*3640*/  REDUX UR5, R4 ;  /* 0x00000000040573c4 */ /* 0x000ea20000000000 */
[----:B------:R-:W-:-:S06]  /*3650*/  IMAD.U32 R0, RZ, RZ, UR8 ;  /* 0x00000008ff007e24 */ /* 0x000fcc000f8e00ff */
[----:B------:R3:W-:Y:S01]  /*3660*/  UTCATOMSWS.AND URZ, UR8 ;  /* 0x0000000800ff79e3 */ /* 0x0007e20008000000 */
[----:B------:R-:W4:Y:S01]  /*3670*/  REDUX UR6, R0 ;  /* 0x00000000000673c4 */ /* 0x000f220000000000 */
[----:B-1----:R-:W-:Y:S01]  /*3680*/  ISETP.EQ.U32.AND P0, PT, R2, UR7, PT ;  /* 0x0000000702007c0c */ /* 0x002fe2000bf02070 */
[----:B--2---:R-:W-:Y:S01]  /*3690*/  IMAD.U32 R2, RZ, RZ, UR5 ;  /* 0x00000005ff027e24 */ /* 0x004fe2000f8e00ff */
[----:B----4-:R-:W-:-:S11]  /*36a0*/  MOV R3, UR6 ;  /* 0x0000000600037c02 */ /* 0x010fd60008000f00 */
[----:B------:R3:W-:Y:S04]  /*36b0*/  @P0 ATOMS.AND RZ, [UR4+0x14], R3 ;  /* 0x00001403ffff098c */ /* 0x0007e8000a800004 */
[----:B------:R3:W-:Y:S01]  /*36c0*/  @P0 ATOMS.AND RZ, [UR4+0x18], R2 ;  /* 0x00001802ffff098c */ /* 0x0007e2000a800004 */
[----:B------:R-:W-:Y:S05]  /*36d0*/  BRA `(.L_x_64) ;  /* 0x0000000000147947 */ /* 0x000fea0003800000 */
.L_x_63:
[----:B------:R-:W-:Y:S02]  /*36e0*/  MOV R2, 0x3700 ;  /* 0x0000370000027802 */ /* 0x000fe40000000f00 */
[----:B----45:R-:W-:Y:S05]  /*36f0*/  CALL.REL.NOINC `($__internal_0_$__cuda_sm10x_tcgen05_guardrail_trap_col_being_dealloced_not_returned_by_alloc) ;  /* 0x0000004000487944 */ /* 0x030fea0003c00000 */
[----:B------:R-:W-:Y:S05]  /*3700*/  BRA `(.L_x_64) ;  /* 0x0000000000087947 */ /* 0x000fea0003800000 */
.L_x_62:
[----:B------:R-:W-:Y:S02]  /*3710*/  MOV R2, 0x3730 ;  /* 0x0000373000027802 */ /* 0x000fe40000000f00 */
[----:B----45:R-:W-:Y:S05]  /*3720*/  CALL.REL.NOINC `($__internal_2_$__cuda_sm10x_tcgen05_guardrail_trap_unallocated_columns_being_dealloced) ;  /* 0x0000004000547944 */ /* 0x030fea0003c00000 */
.L_x_64:
[----:B------:R-:W-:Y:S01]  /*3730*/  NOP ;  /* 0x0000000000007918 */ /* 0x000fe20000000000 */
[----:B---3--:R-:W-:Y:S05]  /*3740*/  EXIT ;  /* 0x000000000000794d */ /* 0x008fea0003800000 */
.L_x_46:
[----:B------:R-:W-:-:S09]  /*3750*/  UISETP.NE.OR UP2, UPT, UR8, 0x3, !UP2 ;  /* 0x000000030800788c */ /* 0x000fd2000d745670 */
[----:B------:R-:W-:Y:S05]  /*3760*/  BRA.U UP2, `(.L_x_65) ;  /* 0x0000000d02407547 */ /* 0x000fea000b800000 */
[----:B------:R-:W1:Y:S01]  /*3770*/  LDC R0, c[0x0][0xb30] ;  /* 0x0002cc00ff007b82 */ /* 0x000e620000000800 */
[----:B------:R-:W2:Y:S01]  /*3780*/  LDCU.64 UR8, c[0x0][0x888] ;  /* 0x00011100ff0877ac */ /* 0x000ea20008000a00 */
[----:B------:R-:W-:Y:S02]  /*3790*/  HFMA2 R29, -RZ, RZ, 0, 0 ;  /* 0x00000000ff1d7431 */ /* 0x000fe400000001ff */
[----:B------:R-:W-:Y:S01]  /*37a0*/  IMAD.MOV.U32 R31, RZ, RZ, 0x1 ;  /* 0x00000001ff1f7424 */ /* 0x000fe200078e00ff */
[----:B------:R-:W-:Y:S01]  /*37b0*/  MOV R23, 0x1000 ;  /* 0x0000100000177802 */ /* 0x000fe20000000f00 */
[----:B------:R-:W4:Y:S01]  /*37c0*/  LDCU.64 UR4, c[0x0][0x890] ;  /* 0x00011200ff0477ac */ /* 0x000f220008000a00 */
[----:B------:R-:W-:Y:S01]  /*37d0*/  IMAD.MOV.U32 R30, RZ, RZ, RZ ;  /* 0x000000ffff1e7224 */ /* 0x000fe200078e00ff */
[----:B------:R-:W3:Y:S01]  /*37e0*/  LDC R19, c[0x0][0x370] ;  /* 0x0000dc00ff137b82 */ /* 0x000ee20000000800 */
[----:B------:R-:W-:Y:S01]  /*37f0*/  UMOV UR7, 0x400 ;  /* 0x0000040000077882 */ /* 0x000fe20000000000 */
[----:B------:R-:W-:-:S02]  /*3800*/  UPLOP3.LUT UP1, UPT, UPT, UPT, UPT, 0x40, 0x4 ;  /* 0x000000000004789c */ /* 0x000fc40003f2e870 */
[----:B------:R-:W-:-:S04]  /*3810*/  ULEA UR7, UR37, UR7, 0x18 ;  /* 0x0000000725077291 */ /* 0x000fc8000f8ec0ff */
[----:B------:R-:W3:Y:S01]  /*3820*/  LDC R2, c[0x0][0xb0c] ;  /* 0x0002c300ff027b82 */ /* 0x000ee20000000800 */
[----:B------:R-:W-:Y:S02]  /*3830*/  UIADD3 UR13, UPT, UPT, UR7, 0x28, URZ ;  /* 0x00000028070d7890 */ /* 0x000fe4000fffe0ff */
[----:B--2---:R-:W-:Y:S02]  /*3840*/  UISETP.NE.U32.AND UP2, UPT, UR8, URZ, UPT ;  /* 0x000000ff0800728c */ /* 0x004fe4000bf45070 */
[----:B------:R-:W-:Y:S02]  /*3850*/  UIADD3 UR17, UPT, UPT, UR7, 0x20, URZ ;  /* 0x0000002007117890 */ /* 0x000fe4000fffe0ff */
[----:B----4-:R-:W-:Y:S01]  /*3860*/  UISETP.NE.U32.AND UP3, UPT, UR4, URZ, UPT ;  /* 0x000000ff0400728c */ /* 0x010fe2000bf65070 */
[----:B------:R-:W2:Y:S01]  /*3870*/  LDC R18, c[0x0][0xb20] ;  /* 0x0002c800ff127b82 */ /* 0x000ea20000000800 */
[----:B-1----:R-:W-:Y:S01]  /*3880*/  ISETP.NE.AND P1, PT, R0, 0x1, PT ;  /* 0x000000010000780c */ /* 0x002fe20003f25270 */
[----:B------:R-:W-:-:S02]  /*3890*/  UISETP.NE.AND.EX UP2, UPT, UR9, URZ, UPT, UP2 ;  /* 0x000000ff0900728c */ /* 0x000fc4000bf45320 */
[----:B------:R-:W-:Y:S02]  /*38a0*/  UPRMT UR13, UR37, 0x654, UR13 ;  /* 0x00000654250d7896 */ /* 0x000fe4000800000d */
[----:B------:R-:W-:Y:S02]  /*38b0*/  UISETP.NE.AND.EX UP3, UPT, UR5, URZ, UPT, UP3 ;  /* 0x000000ff0500728c */ /* 0x000fe4000bf65330 */
[----:B------:R-:W1:Y:S08]  /*38c0*/  LDC.64 R32, c[0x0][0x348] ;  /* 0x0000d200ff207b82 */ /* 0x000e700000000a00 */
[----:B------:R-:W4:Y:S08]  /*38d0*/  LDC.64 R16, c[0x0][0xb10] ;  /* 0x0002c400ff107b82 */ /* 0x000f300000000a00 */
[----:B------:R-:W1:Y:S08]  /*38e0*/  LDC.64 R6, c[0x0][0xb18] ;  /* 0x0002c600ff067b82 */ /* 0x000e700000000a00 */
[----:B------:R-:W1:Y:S08]  /*38f0*/  LDC.64 R4, c[0x0][0xb28] ;  /* 0x0002ca00ff047b82 */ /* 0x000e700000000a00 */
[----:B--23--:R-:W1:Y:S02]  /*3900*/  LDC R22, c[0x0][0x374] ;  /* 0x0000dd00ff167b82 */ /* 0x00ce640000000800 */
.L_x_74:
[C---:B------:R-:W-:Y:S02]  /*3910*/  LEA R0, R30.reuse, UR7, 0x3 ;  /* 0x000000071e007c11 */ /* 0x040fe4000f8e18ff */
[----:B------:R-:W-:Y:S02]  /*3920*/  SHF.L.U32 R3, R29, 0x1f, RZ ;  /* 0x0000001f1d037819 */ /* 0x000fe400000006ff */
[----:B------:R-:W-:Y:S02]  /*3930*/  LEA R24, R30, UR7, 0x4 ;  /* 0x000000071e187c11 */ /* 0x000fe4000f8e20ff */
[----:B--2---:R-:W2:Y:S02]  /*3940*/  SYNCS.PHASECHK.TRANS64.TRYWAIT P0, [R0+URZ+0x50], R3 ;  /* 0x00005003000075a7 */ /* 0x004ea400080011ff */
[----:B--2---:R-:W-:Y:S05]  /*3950*/  @!P0 BRA `(.L_x_66) ;  /* 0x0000003800ec8947 */ /* 0x004fea0003800000 */
.L_x_126:
[----:B------:R-:W-:Y:S01]  /*3960*/  ISETP.GE.AND P0, PT, R40, 0x1, PT ;  /* 0x000000012800780c */ /* 0x000fe20003f06270 */
[----:B------:R-:W3:Y:S01]  /*3970*/  LDS.128 R24, [R24+0xe0] ;  /* 0x0000e00018187984 */ /* 0x000ee20000000c00 */
[----:B--2---:R-:W-:Y:S01]  /*3980*/  VIADD R0, R0, 0x60 ;  /* 0x0000006000007836 */ /* 0x004fe20000000000 */
[----:B------:R-:W-:Y:S01]  /*3990*/  @!PT LDS RZ, [RZ] ;  /* 0x00000000fffff984 */ /* 0x000fe20000000800 */
[----:B------:R-:W-:Y:S01]  /*39a0*/  @!PT LDS RZ, [RZ] ;  /* 0x00000000fffff984 */ /* 0x000fe20000000800 */
[----:B------:R-:W-:Y:S01]  /*39b0*/  @!PT LDS RZ, [RZ] ;  /* 0x00000000fffff984 */ /* 0x000fe20000000800 */
[----:B------:R-:W-:Y:S01]  /*39c0*/  @!PT LDS RZ, [RZ] ;  /* 0x00000000fffff984 */ /* 0x000fe20000000800 */
[----:B------:R2:W-:Y:S06]  /*39d0*/  MEMBAR.ALL.CTA ;  /* 0x0000000000007992 */ /* 0x0005ec0000008000 */
[----:B--2---:R-:W2:Y:S01]  /*39e0*/  FENCE.VIEW.ASYNC.S ;  /* 0x00000000000073c6 */ /* 0x004ea20000000000 */
[----:B------:R-:W-:Y:S04]  /*39f0*/  PRMT R0, RZ, 0x654, R0 ;  /* 0x00000654ff007816 */ /* 0x000fe80000000000 */
[----:B--2---:R2:W-:Y:S01]  /*3a00*/  SYNCS.ARRIVE.TRANS64.RED.A1T0 RZ, [R0+URZ], RZ ;  /* 0x000000ff00ff79a7 */ /* 0x0045e200081004ff */
[----:B---3--:R-:W-:Y:S11]  /*3a10*/  LOP3.LUT P3, RZ, R26, 0x1, RZ, 0xc0, !PT ;  /* 0x000000011aff7812 */ /* 0x008ff6000786c0ff */
[----:B------:R-:W-:Y:S02]  /*3a20*/  @!UPT UIADD3 URZ, UPT, UPT, URZ, URZ, URZ ;  /* 0x000000fffffff290 */ /* 0x000fe4000fffe0ff */
[----:B------:R-:W-:Y:S02]  /*3a30*/  @P3 MOV R13, R24 ;  /* 0x00000018000d3202 */ /* 0x000fe40000000f00 */
[----:B------:R-:W-:Y:S01]  /*3a40*/  @P3 LOP3.LUT R8, R25, 0xffff, RZ, 0xc0, !PT ;  /* 0x0000ffff19083812 */ /* 0x000fe200078ec0ff */
[----:B--2---:R-:W-:Y:S06]  /*3a50*/  @!P0 BRA `(.L_x_67) ;  /* 0x0000000000a48947 */ /* 0x004fec0003800000 */
[----:B-1----:R-:W-:Y:S01]  /*3a60*/  IMAD.HI.U32 R35, R22, R7, RZ ;  /* 0x0000000716237227 */ /* 0x002fe200078e00ff */
[----:B------:R-:W-:Y:S02]  /*3a70*/  ISETP.NE.AND P0, PT, R6, 0x1, PT ;  /* 0x000000010600780c */ /* 0x000fe40003f05270 */
[----:B------:R-:W-:Y:S01]  /*3a80*/  ISETP.NE.AND P2, PT, R40, 0x1, PT ;  /* 0x000000012800780c */ /* 0x000fe20003f45270 */
[----:B----4-:R-:W-:Y:S01]  /*3a90*/  IMAD.HI.U32 R34, R19, R16, RZ ;  /* 0x0000001013227227 */ /* 0x010fe200078e00ff */
[----:B------:R-:W-:Y:S02]  /*3aa0*/  SHF.R.U32.HI R35, RZ, R18, R35 ;  /* 0x00000012ff237219 */ /* 0x000fe40000011623 */
[----:B------:R-:W-:Y:S01]  /*3ab0*/  ISETP.NE.AND P4, PT, R2, 0x1, PT ;  /* 0x000000010200780c */ /* 0x000fe20003f85270 */
[----:B------:R-:W-:Y:S01]  /*3ac0*/  IMAD.HI.U32 R36, R13, R16, RZ ;  /* 0x000000100d247227 */ /* 0x000fe200078e00ff */
[----:B------:R-:W-:Y:S02]  /*3ad0*/  SHF.R.U32.HI R34, RZ, R17, R34 ;  /* 0x00000011ff227219 */ /* 0x000fe40000011622 */
[----:B------:R-:W-:Y:S01]  /*3ae0*/  SEL R3, R22, R35, !P0 ;  /* 0x0000002316037207 */ /* 0x000fe20004000000 */
[C---:B------:R-:W-:Y:S01]  /*3af0*/  IMAD.HI.U32 R35, R8.reuse, R7, RZ ;  /* 0x0000000708237227 */ /* 0x040fe200078e00ff */
[----:B------:R-:W-:Y:S02]  /*3b00*/  SEL R11, R19, R34, !P4 ;  /* 0x00000022130b7207 */ /* 0x000fe40006000000 */
[----:B------:R-:W-:Y:S01]  /*3b10*/  SHF.R.U32.HI R36, RZ, R17, R36 ;  /* 0x00000011ff247219 */ /* 0x000fe20000011624 */
[----:B------:R-:W-:Y:S01]  /*3b20*/  IMAD.HI.U32 R38, R3, R4, RZ ;  /* 0x0000000403267227 */ /* 0x000fe200078e00ff */
[----:B------:R-:W-:Y:S03]  /*3b30*/  SHF.R.U32.HI R35, RZ, R18, R35 ;  /* 0x00000012ff237219 */ /* 0x000fe60000011623 */
[----:B------:R-:W-:Y:S01]  /*3b40*/  IMAD.HI.U32 R34, R11, R4, RZ ;  /* 0x000000040b227227 */ /* 0x000fe200078e00ff */
[----:B------:R-:W-:Y:S02]  /*3b50*/  @P2 SHF.R.U32.HI R3, RZ, R5, R38 ;  /* 0x00000005ff032219 */ /* 0x000fe40000011626 */
[----:B------:R-:W-:Y:S02]  /*3b60*/  SEL R9, R8, R35, !P0 ;  /* 0x0000002308097207 */ /* 0x000fe40004000000 */
[----:B------:R-:W-:Y:S01]  /*3b70*/  @P2 SHF.R.U32.HI R11, RZ, R5, R34 ;  /* 0x00000005ff0b2219 */ /* 0x000fe20000011622 */
[C---:B------:R-:W-:Y:S01]  /*3b80*/  IMAD R10, R40.reuse, R3, RZ ;  /* 0x00000003280a7224 */ /* 0x040fe200078e02ff */
[----:B------:R-:W-:Y:S01]  /*3b90*/  SEL R3, R13, R36, !P4 ;  /* 0x000000240d037207 */ /* 0x000fe20006000000 */
[C---:B------:R-:W-:Y:S03]  /*3ba0*/  IMAD.HI.U32 R14, R9.reuse, R4, RZ ;  /* 0x00000004090e7227 */ /* 0x040fe600078e00ff */
[----:B------:R-:W-:Y:S01]  /*3bb0*/  ISETP.GE.AND P0, PT, R9, R10, PT ;  /* 0x0000000a0900720c */ /* 0x000fe20003f06270 */
[C---:B------:R-:W-:Y:S01]  /*3bc0*/  IMAD R12, R40.reuse, R11, RZ ;  /* 0x0000000b280c7224 */ /* 0x040fe200078e02ff */
[-C--:B------:R-:W-:Y:S04]  /*3bd0*/  SHF.R.U32.HI R14, RZ, R5.reuse, R14 ;  /* 0x00000005ff0e7219 */ /* 0x080fe8000001160e */
[----:B------:R-:W-:Y:S02]  /*3be0*/  ISETP.GE.OR P0, PT, R3, R12, P0 ;  /* 0x0000000c0300720c */ /* 0x000fe40000706670 */
[----:B------:R-:W-:Y:S05]  /*3bf0*/  SEL R15, R9, R14, !P2 ;  /* 0x0000000e090f7207 */ /* 0x000fea0005000000 */
[----:B------:R-:W-:Y:S04]  /*3c00*/  IMAD.MOV R14, RZ, RZ, -R15 ;  /* 0x000000ffff0e7224 */ /* 0x000fe800078e0a0f */
[----:B------:R-:W-:Y:S02]  /*3c10*/  IMAD R14, R40, R14, R9 ;  /* 0x0000000e280e7224 */ /* 0x000fe400078e0209 */
[C---:B------:R-:W-:Y:S05]  /*3c20*/  @!P0 IMAD.HI.U32 R10, R3.reuse, R4, RZ ;  /* 0x00000004030a8227 */ /* 0x040fea00078e00ff */
[----:B------:R-:W-:Y:S04]  /*3c30*/  @!P0 SHF.R.U32.HI R10, RZ, R5, R10 ;  /* 0x00000005ff0a8219 */ /* 0x000fe8000001160a */
[----:B------:R-:W-:Y:S01]  /*3c40*/  @!P0 SEL R0, R3, R10, !P2 ;  /* 0x0000000a03008207 */ /* 0x000fe20005000000 */
[----:B------:R-:W-:Y:S03]  /*3c50*/  IMAD.MOV R10, RZ, RZ, -R3 ;  /* 0x000000ffff0a7224 */ /* 0x000fe600078e0a03 */
[----:B------:R-:W-:Y:S01]  /*3c60*/  @!P0 IADD3 R15, PT, PT, R15, -R0, RZ ;  /* 0x800000000f0f8210 */ /* 0x000fe20007ffe0ff */
[----:B------:R-:W-:Y:S01]  /*3c70*/  @!P0 IMAD R0, R11, R14, R0 ;  /* 0x0000000e0b008224 */ /* 0x000fe200078e0200 */
[----:B------:R-:W-:Y:S01]  /*3c80*/  IADD3 R11, PT, PT, -R9, RZ, RZ ;  /* 0x000000ff090b7210 */ /* 0x000fe20007ffe1ff */
[----:B------:R-:W-:Y:S02]  /*3c90*/  IMAD R13, R2, R10, R13 ;  /* 0x0000000a020d7224 */ /* 0x000fe400078e020d */
[----:B------:R-:W-:Y:S02]  /*3ca0*/  @!P0 IMAD R9, R15, R40, R3 ;  /* 0x000000280f098224 */ /* 0x000fe400078e0203 */
[----:B------:R-:W-:Y:S02]  /*3cb0*/  @!P0 IMAD.MOV.U32 R3, RZ, RZ, R0 ;  /* 0x000000ffff038224 */ /* 0x000fe400078e0000 */
[----:B------:R-:W-:Y:S02]  /*3cc0*/  IMAD R8, R6, R11, R8 ;  /* 0x0000000b06087224 */ /* 0x000fe400078e0208 */
[----:B------:R-:W-:Y:S02]  /*3cd0*/  IMAD R13, R3, R2, R13 ;  /* 0x00000002030d7224 */ /* 0x000fe400078e020d */
[----:B------:R-:W-:Y:S02]  /*3ce0*/  IMAD R8, R9, R6, R8 ;  /* 0x0000000609087224 */ /* 0x000fe400078e0208 */
.L_x_67:
[----:B------:R-:W-:Y:S05]  /*3cf0*/  BRA.U UP1, `(.L_x_68) ;  /* 0x0000000101107547 */ /* 0x000fea000b800000 */
[----:B------:R-:W-:Y:S04]  /*3d00*/  MOV R0, UR6 ;  /* 0x0000000600007c02 */ /* 0x000fe80008000f00 */
[----:B------:R-:W-:Y:S04]  /*3d10*/  SHF.L.U32 R3, R0, 0x1f, RZ ;  /* 0x0000001f00037819 */ /* 0x000fe800000006ff */
[----:B------:R-:W2:Y:S02]  /*3d20*/  SYNCS.PHASECHK.TRANS64.TRYWAIT P0, [UR7+0x48], R3 ;  /* 0x00004803ff0075a7 */ /* 0x000ea40008001107 */
[----:B--2---:R-:W-:Y:S05]  /*3d30*/  @!P0 BRA `(.L_x_69) ;  /* 0x0000003800088947 */ /* 0x004fea0003800000 */
.L_x_68:
[----:B------:R-:W-:Y:S02]  /*3d40*/  R2UR UR19, R21 ;  /* 0x00000000151372ca */ /* 0x000fe400000e0000 */
[----:B------:R-:W-:Y:S02]  /*3d50*/  R2UR UR18, R20 ;  /* 0x00000000141272ca */ /* 0x000fe400000e0000 */
[----:B------:R-:W-:Y:S02]  /*3d60*/  ISETP.NE.U32.AND P2, PT, RZ, UR4, PT ;  /* 0x00000004ff007c0c */ /* 0x000fe4000bf45070 */
[----:B------:R-:W-:Y:S02]  /*3d70*/  SHF.L.U32 R12, R31, 0x1f, RZ ;  /* 0x0000001f1f0c7819 */ /* 0x000fe400000006ff */
[----:B------:R-:W-:Y:S05]  /*3d80*/  ISETP.NE.AND.EX P2, PT, RZ, UR5, PT, P2 ;  /* 0x00000005ff007c0c */ /* 0x000fea000bf45320 */
[----:B------:R-:W-:Y:S02]  /*3d90*/  USHF.L.U32 UR19, UR19, 0x6, URZ ;  /* 0x0000000613137899 */ /* 0x000fe400080006ff */
[----:B------:R-:W-:Y:S01]  /*3da0*/  USHF.L.U32 UR18, UR18, 0x7, URZ ;  /* 0x0000000712127899 */ /* 0x000fe200080006ff */
[----:B------:R-:W-:Y:S11]  /*3db0*/  BRA.U !UP3, `(.L_x_70) ;  /* 0x000000010b347547 */ /* 0x000ff6000b800000 */
[----:B------:R-:W-:Y:S01]  /*3dc0*/  UPLOP3.LUT UP0, UPT, UPT, UPT, UP2, 0x80, 0x8 ;  /* 0x000000000008789c */ /* 0x000fe20003f0f020 */
[----:B--2---:R-:W-:Y:S02]  /*3dd0*/  HFMA2 R0, -RZ, RZ, 0, 5.9604644775390625e-08 ;  /* 0x00000001ff007431 */ /* 0x004fe400000001ff */
[----:B------:R-:W-:Y:S03]  /*3de0*/  IMAD.MOV.U32 R95, RZ, RZ, 0x1 ;  /* 0x00000001ff5f7424 */ /* 0x000fe600078e00ff */
[----:B------:R-:W-:Y:S05]  /*3df0*/  PLOP3.LUT P0, PT, PT, PT, UP0, 0x80, 0x8 ;  /* 0x000000000008781c */ /* 0x000fea0003f0f008 */
[----:B------:R-:W2:Y:S01]  /*3e00*/  @UP0 LDCU.64 UR10, c[0x0][0x888] ;  /* 0x00011100ff0a07ac */ /* 0x000ea20008000a00 */
[----:B------:R-:W-:Y:S07]  /*3e10*/  @UP0 UIMAD UR8, UR36, UR4, URZ ;  /* 0x00000004240802a4 */ /* 0x000fee000f8e02ff */
[----:B------:R-:W-:Y:S01]  /*3e20*/  @!P0 PRMT R95, R0, 0x7610, R95 ;  /* 0x00007610005f8816 */ /* 0x000fe2000000005f */
[----:B--2---:R-:W-:Y:S03]  /*3e30*/  @UP0 UIMAD.WIDE UR10, UR8, 0x4, UR10 ;  /* 0x00000004080a08a5 */ /* 0x004fe6000f8e020a */
[----:B------:R-:W2:Y:S03]  /*3e40*/  @!UP0 LDCU UR8, c[0x0][0x880] ;  /* 0x00011000ff0887ac */ /* 0x000ea60008000800 */
[----:B------:R-:W-:Y:S01]  /*3e50*/  IMAD.U32 R10, RZ, RZ, UR10 ;  /* 0x0000000aff0a7e24 */ /* 0x000fe2000f8e00ff */
[----:B------:R-:W-:Y:S05]  /*3e60*/  MOV R11, UR11 ;  /* 0x0000000b000b7c02 */ /* 0x000fea0008000f00 */
[----:B-----5:R3:W5:Y:S02]  /*3e70*/  @P0 LDG.E R49, desc[UR46][R10.64] ;  /* 0x0000002e0a310981 */ /* 0x020764000c1e1900 */
[----:B--23--:R-:W-:Y:S07]  /*3e80*/  @!P0 IMAD.U32 R49, RZ, RZ, UR8 ;  /* 0x00000008ff318e24 */ /* 0x00cfee000f8e00ff */
.L_x_70:
[----:B-----5:R-:W-:Y:S01]  /*3e90*/  @!P2 FSETP.EQ.AND P0, PT, R49, RZ, PT ;  /* 0x000000ff3100a20b */ /* 0x020fe20003f02000 */
[----:B------:R-:W-:Y:S01]  /*3ea0*/  @!UPT UIADD3 URZ, UPT, UPT, URZ, URZ, URZ ;  /* 0x000000fffffff290 */ /* 0x000fe2000fffe0ff */
[----:B------:R-:W-:Y:S11]  /*3eb0*/  @!P2 BRA `(.L_x_71) ;  /* 0x000000000014a947 */ /* 0x000ff60003800000 */
[----:B------:R-:W-:Y:S02]  /*3ec0*/  LOP3.LUT P2, RZ, R95, 0xff, RZ, 0xc0, !PT ;  /* 0x000000ff5fff7812 */ /* 0x000fe4000784c0ff */
[----:B------:R-:W-:Y:S04]  /*3ed0*/  PLOP3.LUT P0, PT, PT, PT, UP0, 0x80, 0x8 ;  /* 0x000000000008781c */ /* 0x000fe80003f0f008 */
[----:B------:R-:W-:Y:S07]  /*3ee0*/  PLOP3.LUT P0, PT, P0, PT, PT, 0x8, 0x80 ;  /* 0x000000000080781c */ /* 0x000fee000070e170 */
[----:B------:R-:W-:Y:S11]  /*3ef0*/  @P2 FSETP.EQ.AND P0, PT, R49, RZ, PT ;  /* 0x000000ff3100220b */ /* 0x000ff60003f02000 */
[----:B------:R-:W-:Y:S02]  /*3f00*/  @!UPT UIADD3 URZ, UPT, UPT, URZ, URZ, URZ ;  /* 0x000000fffffff290 */ /* 0x000fe4000fffe0ff */
.L_x_71:
[----:B------:R-:W3:Y:S01]  /*3f10*/  SYNCS.PHASECHK.TRANS64.TRYWAIT P2, [UR7+0x30], R12 ;  /* 0x0000300cff0075a7 */ /* 0x000ee20008041107 */
[----:B------:R-:W-:Y:S04]  /*3f20*/  ELECT P4, URZ, PT ;  /* 0x0000000000ff782f */ /* 0x000fe80003880000 */
[----:B------:R-:W-:Y:S11]  /*3f30*/  PLOP3.LUT P4, PT, P0, P4, PT, 0xf2, 0x2f ;  /* 0x00000000002f781c */ /* 0x000ff60000789e72 */
[----:B------:R-:W-:Y:S02]  /*3f40*/  @!UPT UIADD3 URZ, UPT, UPT, URZ, URZ, URZ ;  /* 0x000000fffffff290 */ /* 0x000fe4000fffe0ff */
[----:B-1----:R-:W-:Y:S05]  /*3f50*/  @!P4 IADD3 R21, P0, PT, R32, 0x580, RZ ;  /* 0x000005802015c810 */ /* 0x002fea0007f1e0ff */
[----:B------:R-:W-:Y:S01]  /*3f60*/  @!P4 IMAD.X R20, RZ, RZ, R33, P0 ;  /* 0x000000ffff14c224 */ /* 0x000fe200000e0621 */
[----:B---3--:R-:W-:Y:S07]  /*3f70*/  @!P2 BRA `(.L_x_72) ;  /* 0x000000340090a947 */ /* 0x008fee0003800000 */
.L_x_129:
[----:B------:R-:W3:Y:S01]  /*3f80*/  LDC.64 R14, c[0x0][0xb10] ;  /* 0x0002c400ff0e7b82 */ /* 0x000ee20000000a00 */
[----:B------:R-:W-:Y:S01]  /*3f90*/  @!P4 R2UR UR8, R20 ;  /* 0x000000001408c2ca */ /* 0x000fe200000e0000 */
[----:B------:R-:W-:Y:S01]  /*3fa0*/  VOTEU.ALL UP1, P4 ;  /* 0x0000000000ff7886 */ /* 0x000fe20002020000 */
[----:B------:R-:W-:Y:S01]  /*3fb0*/  @!P4 R2UR UR9, R21 ;  /* 0x000000001509c2ca */ /* 0x000fe200000e0000 */
[----:B------:R-:W-:Y:S01]  /*3fc0*/  UMOV UR10, 0x0 ;  /* 0x00000000000a7882 */ /* 0x000fe20000000000 */
[----:B------:R-:W-:Y:S03]  /*3fd0*/  UMOV UR11, 0x10000000 ;  /* 0x10000000000b7882 */ /* 0x000fe60000000000 */
[----:B------:R-:W5:Y:S01]  /*3fe0*/  LDC.64 R10, c[0x0][0xb18] ;  /* 0x0002c600ff0a7b82 */ /* 0x000f620000000a00 */
[----:B------:R-:W-:Y:S01]  /*3ff0*/  @!UP1 UIADD3 UR16, UPT, UPT, UR7, 0x200, URZ ;  /* 0x0000020007109890 */ /* 0x000fe2000fffe0ff */
[----:B------:R-:W-:Y:S01]  /*4000*/  @P3 SHF.R.U32.HI R28, RZ, 0x10, R25 ;  /* 0x00000010ff1c3819 */ /* 0x000fe20000011619 */
[----:B------:R-:W-:Y:S01]  /*4010*/  VOTEU.ALL UP1, P4 ;  /* 0x0000000000ff7886 */ /* 0x000fe20002020000 */
[----:B------:R-:W-:Y:S01]  /*4020*/  UMOV UR20, UR36 ;  /* 0x0000002400147c82 */ /* 0x000fe20008000000 */
[----:B------:R-:W-:Y:S03]  /*4030*/  VIADD R30, R30, 0x1 ;  /* 0x000000011e1e7836 */ /* 0x000fe60000000000 */
[----:B--2---:R-:W2:Y:S01]  /*4040*/  @!P1 LDC R0, c[0x0][0xb20] ;  /* 0x0002c800ff009b82 */ /* 0x004ea20000000800 */
[----:B------:R-:W-:Y:S01]  /*4050*/  IMAD.U32 R21, RZ, RZ, UR8 ;  /* 0x00000008ff157e24 */ /* 0x000fe2000f8e00ff */
[----:B------:R-:W-:Y:S06]  /*4060*/  UPRMT UR8, UR37, 0x654, UR17 ;  /* 0x0000065425087896 */ /* 0x000fec0008000011 */
[----:B-1----:R-:W1:Y:S01]  /*4070*/  @!P1 LDC R3, c[0x0][0xb0c] ;  /* 0x0002c300ff039b82 */ /* 0x002e620000000800 */
[----:B------:R-:W-:Y:S01]  /*4080*/  IMAD.U32 R20, RZ, RZ, UR9 ;  /* 0x00000009ff147e24 */ /* 0x000fe2000f8e00ff */
[----:B------:R-:W-:Y:S04]  /*4090*/  @!P4 R2UR UR15, R21 ;  /* 0x00000000150fc2ca */ /* 0x000fe800000e0000 */
[----:B------:R-:W-:Y:S01]  /*40a0*/  @!P4 R2UR UR14, R20 ;  /* 0x00000000140ec2ca */ /* 0x000fe200000e0000 */
[----:B------:R-:W-:Y:S11]  /*40b0*/  @!P4 IMAD.MOV.U32 R20, RZ, RZ, 0x1000 ;  /* 0x00001000ff14c424 */ /* 0x000ff600078e00ff */
[----:B------:R-:W-:Y:S01]  /*40c0*/  @!UPT UIADD3 URZ, UPT, UPT, URZ, URZ, URZ ;  /* 0x000000fffffff290 */ /* 0x000fe2000fffe0ff */
[----:B------:R1:W-:Y:S01]  /*40d0*/  @!UP1 UTMALDG.3D [UR16], [UR14], desc[UR10] ;  /* 0x00000a100e0095b4 */ /* 0x0003e20008011000 */
[----:B------:R1:W-:Y:S02]  /*40e0*/  @!P4 SYNCS.ARRIVE.TRANS64.RED.A0TR RZ, [UR7+0x20], R20 ;  /* 0x00002014ffffc9a7 */ /* 0x0003e40008300407 */
[----:B-1----:R-:W-:Y:S01]  /*40f0*/  @!P1 ISETP.NE.AND P2, PT, R3, 0x1, PT ;  /* 0x000000010300980c */ /* 0x002fe20003f45270 */
[C---:B---3--:R-:W-:Y:S01]  /*4100*/  @!P1 IMAD.HI.U32 R14, R13.reuse, R14, RZ ;  /* 0x0000000e0d0e9227 */ /* 0x048fe200078e00ff */
[----:B-----5:R-:W-:Y:S03]  /*4110*/  @!P1 ISETP.NE.AND P0, PT, R10, 0x1, PT ;  /* 0x000000010a00980c */ /* 0x020fe60003f05270 */
[C---:B------:R-:W-:Y:S01]  /*4120*/  @!P1 IMAD.HI.U32 R11, R8.reuse, R11, RZ ;  /* 0x0000000b080b9227 */ /* 0x040fe200078e00ff */
[----:B------:R-:W-:Y:S04]  /*4130*/  @!P1 SHF.R.U32.HI R14, RZ, R15, R14 ;  /* 0x0000000fff0e9219 */ /* 0x000fe8000001160e */
[----:B--2---:R-:W-:Y:S01]  /*4140*/  @!P1 SHF.R.U32.HI R9, RZ, R0, R11 ;  /* 0x00000000ff099219 */ /* 0x004fe2000001160b */
[----:B------:R-:W-:Y:S01]  /*4150*/  SYNCS.ARRIVE.TRANS64.RED.A1T0 RZ, [UR8], RZ ;  /* 0x000000ffffff79a7 */ /* 0x000fe20008100408 */
[----:B------:R-:W-:Y:S02]  /*4160*/  @!P1 SEL R14, R13, R14, !P2 ;  /* 0x0000000e0d0e9207 */ /* 0x000fe40005000000 */
[----:B------:R-:W-:Y:S01]  /*4170*/  @!P1 SEL R9, R8, R9, !P0 ;  /* 0x0000000908099207 */ /* 0x000fe20004000000 */
[----:B------:R-:W1:Y:S04]  /*4180*/  SYNCS.PHASECHK.TRANS64.TRYWAIT P5, [UR7+0x38], R12 ;  /* 0x0000380cff0075a7 */ /* 0x000e6800080a1107 */
[----:B------:R-:W-:Y:S02]  /*4190*/  @!P1 IMAD.IADD R0, R9, 0x1, -R14 ;  /* 0x0000000109009824 */ /* 0x000fe400078e0a0e */
[----:B------:R-:W-:Y:S02]  /*41a0*/  @!P1 IMAD.IADD R9, R14, 0x1, -R9 ;  /* 0x000000010e099824 */ /* 0x000fe400078e0a09 */
[----:B------:R-:W-:Y:S02]  /*41b0*/  @!P1 IMAD R13, R0, R3, R13 ;  /* 0x00000003000d9224 */ /* 0x000fe400078e020d */
[----:B------:R-:W-:Y:S01]  /*41c0*/  @!P1 IMAD R8, R9, R10, R8 ;  /* 0x0000000a09089224 */ /* 0x000fe200078e0208 */
[----:B-1----:R-:W-:Y:S06]  /*41d0*/  @!P5 BRA `(.L_x_73) ;  /* 0x000000340010d947 */ /* 0x002fec0003800000 */
.L_x_131:
[----:B-1----:R-:W-:Y:S01]  /*41e0*/  @!P4 IADD3 R3, P0, PT, R32, 0x580, RZ ;  /* 0x000005802003c810 */ /* 0x002fe20007f1e0ff */
[----:B------:R-:W-:Y:S01]  /*41f0*/  VOTEU.ALL UP1, P4 ;  /* 0x0000000000ff7886 */ /* 0x000fe20002020000 */
[----:B------:R-:W-:Y:S01]  /*4200*/  UMOV UR20, 0x0 ;  /* 0x0000000000147882 */ /* 0x000fe20000000000 */
[----:B------:R-:W-:Y:S01]  /*4210*/  UMOV UR21, 0x10000000 ;  /* 0x1000000000157882 */ /* 0x000fe20000000000 */
[----:B------:R-:W-:Y:S01]  /*4220*/  @!P4 R2UR UR9, R3 ;  /* 0x000000000309c2ca */ /* 0x000fe200000e0000 */
[----:B------:R-:W-:Y:S01]  /*4230*/  @!P4 IMAD.X R0, RZ, RZ, R33, P0 ;  /* 0x000000ffff00c224 */ /* 0x000fe200000e0621 */
[----:B------:R-:W-:Y:S01]  /*4240*/  @!UP1 UIADD3 UR10, UPT, UPT, UR18, 0x40, URZ ;  /* 0x00000040120a9890 */ /* 0x000fe2000fffe0ff */
[----:B------:R-:W-:Y:S01]  /*4250*/  ISETP.NE.AND P0, PT, R30, 0x2, PT ;  /* 0x000000021e00780c */ /* 0x000fe20003f05270 */
[----:B------:R-:W-:Y:S01]  /*4260*/  UMOV UR11, UR19 ;  /* 0x00000013000b7c82 */ /* 0x000fe20008000000 */
[----:B------:R-:W-:Y:S01]  /*4270*/  UMOV UR12, UR36 ;  /* 0x00000024000c7c82 */ /* 0x000fe20008000000 */
[----:B------:R-:W-:Y:S01]  /*4280*/  @!P4 R2UR UR8, R0 ;  /* 0x000000000008c2ca */ /* 0x000fe200000e0000 */
[----:B------:R-:W-:Y:S01]  /*4290*/  IMAD.IADD R20, R8, 0x1, R94 ;  /* 0x0000000108147824 */ /* 0x000fe200078e025e */
[----:B------:R-:W-:Y:S01]  /*42a0*/  @P3 R2UR UR36, R28 ;  /* 0x000000001c2432ca */ /* 0x000fe200000e0000 */
[----:B------:R-:W-:Y:S01]  /*42b0*/  IMAD.IADD R21, R13, 0x1, R96 ;  /* 0x000000010d157824 */ /* 0x000fe200078e0260 */
[----:B------:R-:W-:Y:S02]  /*42c0*/  SEL R0, RZ, 0x1, P0 ;  /* 0x00000001ff007807 */ /* 0x000fe40000000000 */
[----:B------:R-:W-:Y:S01]  /*42d0*/  LOP3.LUT R31, R31, 0x1, RZ, 0x3c, !PT ;  /* 0x000000011f1f7812 */ /* 0x000fe200078e3cff */
[----:B------:R-:W-:Y:S01]  /*42e0*/  IMAD.U32 R10, RZ, RZ, UR9 ;  /* 0x00000009ff0a7e24 */ /* 0x000fe2000f8e00ff */
[----:B------:R-:W-:Y:S01]  /*42f0*/  @!UP1 UIADD3 UR9, UPT, UPT, UR7, 0x28, URZ ;  /* 0x0000002807099890 */ /* 0x000fe2000fffe0ff */
[----:B------:R-:W-:Y:S02]  /*4300*/  LOP3.LUT R29, R29, R0, RZ, 0x3c, !PT ;  /* 0x000000001d1d7212 */ /* 0x000fe400078e3cff */
[----:B------:R-:W-:Y:S02]  /*4310*/  SEL R30, R30, RZ, P0 ;  /* 0x000000ff1e1e7207 */ /* 0x000fe40000000000 */
[----:B------:R-:W-:Y:S01]  /*4320*/  IMAD.U32 R11, RZ, RZ, UR8 ;  /* 0x00000008ff0b7e24 */ /* 0x000fe2000f8e00ff */
[----:B------:R-:W-:Y:S01]  /*4330*/  @!P4 R2UR UR14, R10 ;  /* 0x000000000a0ec2ca */ /* 0x000fe200000e0000 */
[----:B------:R-:W-:Y:S01]  /*4340*/  @!UP1 UIADD3 UR8, UPT, UPT, UR7, 0x1200, URZ ;  /* 0x0000120007089890 */ /* 0x000fe2000fffe0ff */
[----:B------:R-:W-:Y:S02]  /*4350*/  VOTEU.ALL UP1, P4 ;  /* 0x0000000000ff7886 */ /* 0x000fe40002020000 */
[----:B------:R-:W-:Y:S11]  /*4360*/  @!P4 R2UR UR15, R11 ;  /* 0x000000000b0fc2ca */ /* 0x000ff600000e0000 */
[----:B------:R-:W-:Y:S02]  /*4370*/  @!UPT UIADD3 URZ, UPT, UPT, URZ, URZ, URZ ;  /* 0x000000fffffff290 */ /* 0x000fe4000fffe0ff */
[----:B------:R2:W-:Y:S01]  /*4380*/  @!UP1 UTMALDG.3D [UR8], [UR14], desc[UR20] ;  /* 0x000014080e0095b4 */ /* 0x0005e20008011000 */
[----:B------:R2:W-:Y:S01]  /*4390*/  @!P4 SYNCS.ARRIVE.TRANS64.RED.A0TR RZ, [UR7+0x28], R23 ;  /* 0x00002817ffffc9a7 */ /* 0x0005e20008300407 */
[----:B------:R-:W-:Y:S01]  /*43a0*/  UPLOP3.LUT UP1, UPT, UPT, UPT, UPT, 0x80, 0x8 ;  /* 0x000000000008789c */ /* 0x000fe20003f2f070 */
[----:B------:R-:W-:Y:S01]  /*43b0*/  SYNCS.ARRIVE.TRANS64.RED.A1T0 RZ, [UR13], RZ ;  /* 0x000000ffffff79a7 */ /* 0x000fe2000810040d */
[----:B------:R-:W-:Y:S09]  /*43c0*/  @P3 BRA `(.L_x_74) ;  /* 0xfffffff400503947 */ /* 0x000ff2000383ffff */
[----:B------:R-:W-:-:S04]  /*43d0*/  SHF.L.U32 R3, R31, 0x1f, RZ ;  /* 0x0000001f1f037819 */ /* 0x000fc800000006ff */
[----:B------:R-:W1:Y:S02]  /*43e0*/  SYNCS.PHASECHK.TRANS64.TRYWAIT P0, [UR7+0x30], R3 ;  /* 0x00003003ff0075a7 */ /* 0x000e640008001107 */
[----:B-1----:R-:W-:Y:S05]  /*43f0*/  @!P0 BRA `(.L_x_75) ;  /* 0x0000003000a08947 */ /* 0x002fea0003800000 */
.L_x_133:
[----:B-1----:R-:W-:-:S07]  /*4400*/  MOV R0, UR7 ;  /* 0x0000000700007c02 */ /* 0x002fce0008000f00 */
.L_x_76:
[----:B-1----:R-:W-:-:S04]  /*4410*/  SHF.L.U32 R3, R31, 0x1f, RZ ;  /* 0x0000001f1f037819 */ /* 0x002fc800000006ff */
[----:B------:R1:W3:Y:S03]  /*4420*/  SYNCS.PHASECHK.TRANS64.TRYWAIT P0, [R0+URZ+0x38], R3 ;  /* 0x00003803000075a7 */ /* 0x0002e600080011ff */
[----:B---3--:R-:W-:Y:S05]  /*4430*/  @!P0 NANOSLEEP.SYNCS 0x989680 ;  /* 0x009896800000895d */ /* 0x008fea0003900000 */
[----:B------:R-:W3:Y:S02]  /*4440*/  @!P0 SYNCS.PHASECHK.TRANS64 P0, [R0+URZ+0x38], R3 ;  /* 0x00003803000085a7 */ /* 0x000ee400080010ff */
[----:B--23--:R-:W-:Y:S05]  /*4450*/  @P0 EXIT ;  /* 0x000000000000094d */ /* 0x00cfea0003800000 */
[----:B------:R-:W-:Y:S05]  /*4460*/  BRA `(.L_x_76) ;  /* 0xfffffffc00e87947 */ /* 0x000fea000383ffff */
.L_x_65:
[----:B------:R-:W-:-:S06]  /*4470*/  UISETP.GE.AND UP1, UPT, UR8, 0x4, UPT ;  /* 0x000000040800788c */ /* 0x000fcc000bf26270 */
[----:B------:R-:W-:-:S13]  /*4480*/  PLOP3.LUT P0, PT, PT, PT, UP1, 0x80, 0x8 ;  /* 0x000000000008781c */ /* 0x000fda0003f0f018 */
[----:B------:R-:W-:Y:S05]  /*4490*/  @!P0 EXIT ;  /* 0x000000000000894d */ /* 0x000fea0003800000 */
[----:B------:R-:W-:Y:S01]  /*44a0*/  BAR.SYNC.DEFER_BLOCKING 0x6, 0xa0 ;  /* 0x0182800000007b1d */ /* 0x000fe20000010000 */
[C---:B------:R-:W-:Y:S01]  /*44b0*/  IMAD.SHL.U32 R7, R108.reuse, 0x40, RZ ;  /* 0x000000406c077824 */ /* 0x040fe200078e00ff */
[C---:B------:R-:W-:Y:S01]  /*44c0*/  LOP3.LUT R110, R108.reuse, 0x60, RZ, 0xc0, !PT ;  /* 0x000000606c6e7812 */ /* 0x040fe200078ec0ff */
[C---:B------:R-:W-:Y:S01]  /*44d0*/  IMAD.SHL.U32 R100, R108.reuse, 0x20, RZ ;  /* 0x000000206c647824 */ /* 0x040fe200078e00ff */
[----:B------:R-:W-:Y:S01]  /*44e0*/  CS2R R106, SRZ ;  /* 0x00000000006a7805 */ /* 0x000fe2000001ff00 */
[C---:B------:R-:W-:Y:S01]  /*44f0*/  IMAD.SHL.U32 R0, R108.reuse, 0x2, RZ ;  /* 0x000000026c007824 */ /* 0x040fe200078e00ff */
[----:B------:R-:W-:Y:S02]  /*4500*/  UMOV UR49, 0x400 ;  /* 0x0000040000317882 */ /* 0x000fe40000000000 */
[----:B------:R-:W1:Y:S01]  /*4510*/  LDC R99, c[0x0][0x370] ;  /* 0x0000dc00ff637b82 */ /* 0x000e620000000800 */
[----:B------:R-:W-:Y:S01]  /*4520*/  ULEA UR49, UR37, UR49, 0x18 ;  /* 0x0000003125317291 */ /* 0x000fe2000f8ec0ff */
[----:B------:R-:W-:Y:S01]  /*4530*/  LOP3.LUT R5, R7, 0x180, RZ, 0xc0, !PT ;  /* 0x0000018007057812 */ /* 0x000fe200078ec0ff */
[----:B------:R-:W-:Y:S01]  /*4540*/  IMAD.U32 R46, R108, 0x10000, RZ ;  /* 0x000100006c2e7824 */ /* 0x000fe200078e00ff */
[----:B------:R-:W-:Y:S01]  /*4550*/  LOP3.LUT R100, R100, 0xc00, RZ, 0xc0, !PT ;  /* 0x00000c0064647812 */ /* 0x000fe200078ec0ff */
[----:B------:R-:W-:Y:S01]  /*4560*/  UIADD3 UR4, UPT, UPT, UR49, 0x2200, URZ ;  /* 0x0000220031047890 */ /* 0x000fe2000fffe0ff */
[----:B------:R-:W-:Y:S01]  /*4570*/  LOP3.LUT R0, R5, 0x20, R0, 0xf8, !PT ;  /* 0x0000002005007812 */ /* 0x000fe200078ef800 */
[----:B------:R-:W-:Y:S01]  /*4580*/  IMAD.SHL.U32 R5, R108, 0x8, RZ ;  /* 0x000000086c057824 */ /* 0x000fe200078e00ff */
[----:B------:R-:W2:Y:S01]  /*4590*/  LDC R42, c[0x0][0xb0c] ;  /* 0x0002c300ff2a7b82 */ /* 0x000ea20000000800 */
[----:B------:R-:W-:Y:S01]  /*45a0*/  LOP3.LUT R100, R100, 0x40, R7, 0xf8, !PT ;  /* 0x0000004064647812 */ /* 0x000fe200078ef807 */
[----:B------:R-:W-:Y:S01]  /*45b0*/  IMAD.MOV.U32 R44, RZ, RZ, RZ ;  /* 0x000000ffff2c7224 */ /* 0x000fe200078e00ff */
[----:B------:R-:W-:Y:S01]  /*45c0*/  LOP3.LUT R46, R46, 0x600000, RZ, 0xc0, !PT ;  /* 0x006000002e2e7812 */ /* 0x000fe200078ec0ff */
[----:B------:R-:W-:Y:S01]  /*45d0*/  IMAD.MOV.U32 R112, RZ, RZ, RZ ;  /* 0x000000ffff707224 */ /* 0x000fe200078e00ff */
[----:B------:R-:W-:-:S02]  /*45e0*/  LOP3.LUT R108, R108, 0x2, RZ, 0xc0, !PT ;  /* 0x000000026c6c7812 */ /* 0x000fc400078ec0ff */
[----:B------:R-:W-:Y:S02]  /*45f0*/  CS2R R104, SRZ ;  /* 0x0000000000687805 */ /* 0x000fe4000001ff00 */
[----:B------:R-:W-:Y:S01]  /*4600*/  LOP3.LUT R5, R0, 0x30, R5, 0x78, !PT ;  /* 0x0000003000057812 */ /* 0x000fe200078e7805 */
[----:B------:R-:W4:Y:S01]  /*4610*/  LDC R97, c[0x0][0xb20] ;  /* 0x0002c800ff617b82 */ /* 0x000f220000000800 */
[----:B------:R-:W3:Y:S01]  /*4620*/  LDS R3, [UR49+0x100] ;  /* 0x00010031ff037984 */ /* 0x000ee20008000800 */
[----:B------:R-:W-:Y:S01]  /*4630*/  LOP3.LUT R100, R100, 0x200, R7, 0xf8, !PT ;  /* 0x0000020064647812 */ /* 0x000fe200078ef807 */
[----:B------:R-:W-:Y:S01]  /*4640*/  IMAD.MOV R102, RZ, RZ, -R108 ;  /* 0x000000ffff667224 */ /* 0x000fe200078e0a6c */
[----:B------:R-:W1:Y:S01]  /*4650*/  LDCU.64 UR52, c[0x0][0x348] ;  /* 0x00006900ff3477ac */ /* 0x000e620008000a00 */
[----:B------:R-:W-:Y:S01]  /*4660*/  IMAD.U32 R109, RZ, RZ, UR4 ;  /* 0x00000004ff6d7e24 */ /* 0x000fe2000f8e00ff */
[----:B------:R-:W-:Y:S02]  /*4670*/  LOP3.LUT R100, R100, R5, RZ, 0xfc, !PT ;  /* 0x0000000564647212 */ /* 0x000fe400078efcff */
[----:B------:R-:W1:Y:S01]  /*4680*/  LDC R41, c[0x0][0xb30] ;  /* 0x0002cc00ff297b82 */ /* 0x000e620000000800 */
[----:B------:R-:W1:Y:S01]  /*4690*/  LDCU.64 UR38, c[0x0][0x888] ;  /* 0x00011100ff2677ac */ /* 0x000e620008000a00 */
[----:B------:R-:W1:Y:S06]  /*46a0*/  LDCU.64 UR44, c[0x0][0x890] ;  /* 0x00011200ff2c77ac */ /* 0x000e6c0008000a00 */
[----:B------:R-:W1:Y:S01]  /*46b0*/  LDC.64 R92, c[0x0][0xb10] ;  /* 0x0002c400ff5c7b82 */ /* 0x000e620000000a00 */
[----:B------:R-:W-:-:S07]  /*46c0*/  UIADD3 UR48, UPT, UPT, UR49, 0x200, URZ ;  /* 0x0000020031307890 */ /* 0x000fce000fffe0ff */
[----:B------:R-:W1:Y:S08]  /*46d0*/  LDC.64 R38, c[0x0][0xb18] ;  /* 0x0002c600ff267b82 */ /* 0x000e700000000a00 */
[----:B------:R-:W1:Y:S08]  /*46e0*/  LDC.64 R36, c[0x0][0xb28] ;  /* 0x0002ca00ff247b82 */ /* 0x000e700000000a00 */
[----:B------:R-:W1:Y:S01]  /*46f0*/  LDC.64 R90, c[0x0][0x8b0] ;  /* 0x00022c00ff5a7b82 */ /* 0x000e620000000a00 */
[----:B---3--:R-:W-:-:S07]  /*4700*/  IMAD.IADD R46, R3, 0x1, R46 ;  /* 0x00000001032e7824 */ /* 0x008fce00078e022e */
[----:B------:R-:W3:Y:S08]  /*4710*/  LDC.64 R88, c[0x0][0x8a8] ;  /* 0x00022a00ff587b82 */ /* 0x000ef00000000a00 */
[----:B--2-4-:R-:W1:Y:S02]  /*4720*/  LDC R98, c[0x0][0x374] ;  /* 0x0000dd00ff627b82 */ /* 0x014e640000000800 */
.L_x_102:
[----:B------:R-:W-:Y:S02]  /*4730*/  LEA R0, R112, UR49, 0x3 ;  /* 0x0000003170007c11 */ /* 0x000fe4000f8e18ff */
[----:B------:R-:W-:Y:S02]  /*4740*/  SHF.L.U32 R3, R106, 0x1f, RZ ;  /* 0x0000001f6a037819 */ /* 0x000fe400000006ff */
[----:B------:R-:W-:Y:S02]  /*4750*/  LEA R16, R112, UR49, 0x4 ;  /* 0x0000003170107c11 */ /* 0x000fe4000f8e20ff */
[----:B------:R-:W2:Y:S02]  /*4760*/  SYNCS.PHASECHK.TRANS64.TRYWAIT P0, [R0+URZ+0x50], R3 ;  /* 0x00005003000075a7 */ /* 0x000ea400080011ff */
[----:B-12---:R-:W-:Y:S05]  /*4770*/  @!P0 BRA `(.L_x_77) ;  /* 0x0000002c00d88947 */ /* 0x006fea0003800000 */
.L_x_134:
[----:B------:R-:W4:Y:S01]  /*4780*/  LDC.64 R12, c[0x0][0xb10] ;  /* 0x0002c400ff0c7b82 */ /* 0x000f220000000a00 */
[----:B------:R-:W3:Y:S01]  /*4790*/  LDS.128 R16, [R16+0xe0] ;  /* 0x0000e00010107984 */ /* 0x000ee20000000c00 */
[----:B-1----:R-:W-:Y:S01]  /*47a0*/  ISETP.NE.AND P1, PT, R41, 0x1, PT ;  /* 0x000000012900780c */ /* 0x002fe20003f25270 */
[----:B--2---:R-:W-:Y:S01]  /*47b0*/  VIADD R0, R0, 0x60 ;  /* 0x0000006000007836 */ /* 0x004fe20000000000 */
[----:B------:R-:W-:Y:S04]  /*47c0*/  ISETP.GE.AND P0, PT, R40, 0x1, PT ;  /* 0x000000012800780c */ /* 0x000fe80003f06270 */
[----:B------:R-:W1:Y:S01]  /*47d0*/  LDC.64 R10, c[0x0][0xb18] ;  /* 0x0002c600ff0a7b82 */ /* 0x000e620000000a00 */
[----:B------:R-:W-:Y:S01]  /*47e0*/  PRMT R0, RZ, 0x654, R0 ;  /* 0x00000654ff007816 */ /* 0x000fe20000000000 */
[----:B------:R-:W-:Y:S01]  /*47f0*/  @!PT LDS RZ, [RZ] ;  /* 0x00000000fffff984 */ /* 0x000fe20000000800 */
[----:B------:R-:W-:Y:S01]  /*4800*/  @!PT LDS RZ, [RZ] ;  /* 0x00000000fffff984 */ /* 0x000fe20000000800 */
[----:B------:R-:W-:Y:S01]  /*4810*/  @!PT LDS RZ, [RZ] ;  /* 0x00000000fffff984 */ /* 0x000fe20000000800 */
[----:B------:R-:W-:Y:S01]  /*4820*/  @!PT LDS RZ, [RZ] ;  /* 0x00000000fffff984 */ /* 0x000fe20000000800 */
[----:B------:R2:W-:Y:S06]  /*4830*/  MEMBAR.ALL.CTA ;  /* 0x0000000000007992 */ /* 0x0005ec0000008000 */
[----:B--2---:R-:W2:Y:S01]  /*4840*/  FENCE.VIEW.ASYNC.S ;  /* 0x00000000000073c6 */ /* 0x004ea20000000000 */
[----:B------:R-:W1:Y:S08]  /*4850*/  @!P1 LDC R14, c[0x0][0xb20] ;  /* 0x0002c800ff0e9b82 */ /* 0x000e700000000800 */
[----:B------:R-:W1:Y:S01]  /*4860*/  @!P1 LDC R9, c[0x0][0xb0c] ;  /* 0x0002c300ff099b82 */ /* 0x000e620000000800 */
[----:B--2---:R2:W-:Y:S01]  /*4870*/  SYNCS.ARRIVE.TRANS64.RED.A1T0 RZ, [R0+URZ], RZ ;  /* 0x000000ff00ff79a7 */ /* 0x0045e200081004ff */
[----:B---3--:R-:W-:Y:S04]  /*4880*/  LOP3.LUT P4, RZ, R18, 0x1, RZ, 0xc0, !PT ;  /* 0x0000000112ff7812 */ /* 0x008fe8000788c0ff */
[----:B------:R-:W-:Y:S09]  /*4890*/  P2R R111, PR, RZ, 0x10 ;  /* 0x00000010ff6f7803 */ /* 0x000ff20000000000 */
[----:B------:R-:W-:Y:S02]  /*48a0*/  @P4 MOV R45, R16 ;  /* 0x00000010002d4202 */ /* 0x000fe40000000f00 */
[----:B------:R-:W-:Y:S01]  /*48b0*/  @P4 LOP3.LUT R43, R17, 0xffff, RZ, 0xc0, !PT ;  /* 0x0000ffff112b4812 */ /* 0x000fe200078ec0ff */
[----:B--2-4-:R-:W-:Y:S06]  /*48c0*/  @!P0 BRA `(.L_x_78) ;  /* 0x0000000000a48947 */ /* 0x014fec0003800000 */
[----:B------:R-:W-:Y:S01]  /*48d0*/  IMAD.HI.U32 R24, R98, R39, RZ ;  /* 0x0000002762187227 */ /* 0x000fe200078e00ff */
[----:B------:R-:W-:Y:S02]  /*48e0*/  ISETP.NE.AND P0, PT, R38, 0x1, PT ;  /* 0x000000012600780c */ /* 0x000fe40003f05270 */
[----:B------:R-:W-:Y:S01]  /*48f0*/  ISETP.NE.AND P2, PT, R40, 0x1, PT ;  /* 0x000000012800780c */ /* 0x000fe20003f45270 */
[-C--:B------:R-:W-:Y:S01]  /*4900*/  IMAD.HI.U32 R22, R99, R92.reuse, RZ ;  /* 0x0000005c63167227 */ /* 0x080fe200078e00ff */
[----:B------:R-:W-:Y:S02]  /*4910*/  SHF.R.U32.HI R23, RZ, R97, R24 ;  /* 0x00000061ff177219 */ /* 0x000fe40000011618 */
[----:B------:R-:W-:Y:S01]  /*4920*/  ISETP.NE.AND P3, PT, R42, 0x1, PT ;  /* 0x000000012a00780c */ /* 0x000fe20003f65270 */
[----:B------:R-:W-:Y:S01]  /*4930*/  IMAD.HI.U32 R28, R43, R39, RZ ;  /* 0x000000272b1c7227 */ /* 0x000fe200078e00ff */
[----:B------:R-:W-:Y:S02]  /*4940*/  SHF.R.U32.HI R22, RZ, R93, R22 ;  /* 0x0000005dff167219 */ /* 0x000fe40000011616 */
[----:B------:R-:W-:Y:S01]  /*4950*/  SEL R3, R98, R23, !P0 ;  /* 0x0000001762037207 */ /* 0x000fe20004000000 */
[----:B------:R-:W-:Y:S01]  /*4960*/  IMAD.HI.U32 R26, R45, R92, RZ ;  /* 0x0000005c2d1a7227 */ /* 0x000fe200078e00ff */
[----:B------:R-:W-:Y:S03]  /*4970*/  SEL R7, R99, R22, !P3 ;  /* 0x0000001663077207 */ /* 0x000fe60005800000 */
[-C--:B------:R-:W-:Y:S01]  /*4980*/  IMAD.HI.U32 R22, R3, R36.reuse, RZ ;  /* 0x0000002403167227 */ /* 0x080fe200078e00ff */
[----:B------:R-:W-:Y:S03]  /*4990*/  SHF.R.U32.HI R26, RZ, R93, R26 ;  /* 0x0000005dff1a7219 */ /* 0x000fe6000001161a */
[----:B------:R-:W-:Y:S01]  /*49a0*/  IMAD.HI.U32 R24, R7, R36, RZ ;  /* 0x0000002407187227 */ /* 0x000fe200078e00ff */
[----:B------:R-:W-:Y:S02]  /*49b0*/  @P2 SHF.R.U32.HI R3, RZ, R37, R22 ;  /* 0x00000025ff032219 */ /* 0x000fe40000011616 */
[----:B------:R-:W-:Y:S02]  /*49c0*/  SHF.R.U32.HI R22, RZ, R97, R28 ;  /* 0x00000061ff167219 */ /* 0x000fe4000001161c */
[----:B------:R-:W-:Y:S01]  /*49d0*/  @P2 SHF.R.U32.HI R7, RZ, R37, R24 ;  /* 0x00000025ff072219 */ /* 0x000fe20000011618 */
[C---:B------:R-:W-:Y:S01]  /*49e0*/  IMAD R2, R40.reuse, R3, RZ ;  /* 0x0000000328027224 */ /* 0x040fe200078e02ff */
[----:B------:R-:W-:Y:S02]  /*49f0*/  SEL R5, R43, R22, !P0 ;  /* 0x000000162b057207 */ /* 0x000fe40004000000 */
[----:B------:R-:W-:Y:S01]  /*4a00*/  SEL R3, R45, R26, !P3 ;  /* 0x0000001a2d037207 */ /* 0x000fe20005800000 */
[----:B------:R-:W-:Y:S01]  /*4a10*/  IMAD R4, R40, R7, RZ ;  /* 0x0000000728047224 */ /* 0x000fe200078e02ff */
[C---:B------:R-:W-:Y:S01]  /*4a20*/  ISETP.GE.AND P0, PT, R5.reuse, R2, PT ;  /* 0x000000020500720c */ /* 0x040fe20003f06270 */
[----:B------:R-:W-:Y:S03]  /*4a30*/  IMAD.HI.U32 R6, R5, R36, RZ ;  /* 0x0000002405067227 */ /* 0x000fe600078e00ff */
[----:B------:R-:W-:Y:S01]  /*4a40*/  ISETP.GE.OR P0, PT, R3, R4, P0 ;  /* 0x000000040300720c */ /* 0x000fe20000706670 */
[----:B------:R-:W-:Y:S01]  /*4a50*/  IMAD.MOV R4, RZ, RZ, -R3 ;  /* 0x000000ffff047224 */ /* 0x000fe200078e0a03 */
[-C--:B------:R-:W-:Y:S03]  /*4a60*/  SHF.R.U32.HI R6, RZ, R37.reuse, R6 ;  /* 0x00000025ff067219 */ /* 0x080fe60000011606 */
[----:B------:R-:W-:Y:S01]  /*4a70*/  IMAD R45, R42, R4, R45 ;  /* 0x000000042a2d7224 */ /* 0x000fe200078e022d */
[----:B------:R-:W-:Y:S05]  /*4a80*/  SEL R15, R5, R6, !P2 ;  /* 0x00000006050f7207 */ /* 0x000fea0005000000 */
[----:B------:R-:W-:Y:S02]  /*4a90*/  IMAD.MOV R6, RZ, RZ, -R15 ;  /* 0x000000ffff067224 */ /* 0x000fe400078e0a0f */
[C---:B------:R-:W-:Y:S04]  /*4aa0*/  @!P0 IMAD.HI.U32 R2, R3.reuse, R36, RZ ;  /* 0x0000002403028227 */ /* 0x040fe800078e00ff */
[----:B------:R-:W-:Y:S01]  /*4ab0*/  IMAD R6, R40, R6, R5 ;  /* 0x0000000628067224 */ /* 0x000fe200078e0205 */
[----:B------:R-:W-:Y:S04]  /*4ac0*/  @!P0 SHF.R.U32.HI R2, RZ, R37, R2 ;  /* 0x00000025ff028219 */ /* 0x000fe80000011602 */
[----:B------:R-:W-:Y:S02]  /*4ad0*/  @!P0 SEL R0, R3, R2, !P2 ;  /* 0x0000000203008207 */ /* 0x000fe40005000000 */
[----:B------:R-:W-:Y:S02]  /*4ae0*/  IADD3 R2, PT, PT, -R5, RZ, RZ ;  /* 0x000000ff05027210 */ /* 0x000fe40007ffe1ff */
[----:B------:R-:W-:Y:S01]  /*4af0*/  @!P0 IADD3 R8, PT, PT, R15, -R0, RZ ;  /* 0x800000000f088210 */ /* 0x000fe20007ffe0ff */
[----:B------:R-:W-:Y:S02]  /*4b00*/  @!P0 IMAD R0, R7, R6, R0 ;  /* 0x0000000607008224 */ /* 0x000fe400078e0200 */
[----:B------:R-:W-:Y:S02]  /*4b10*/  IMAD R43, R38, R2, R43 ;  /* 0x00000002262b7224 */ /* 0x000fe400078e022b */
[----:B------:R-:W-:Y:S02]  /*4b20*/  @!P0 IMAD R5, R8, R40, R3 ;  /* 0x0000002808058224 */ /* 0x000fe400078e0203 */
[----:B------:R-:W-:Y:S04]  /*4b30*/  @!P0 IMAD.MOV.U32 R3, RZ, RZ, R0 ;  /* 0x000000ffff038224 */ /* 0x000fe800078e0000 */
[----:B------:R-:W-:Y:S02]  /*4b40*/  IMAD R45, R3, R42, R45 ;  /* 0x0000002a032d7224 */ /* 0x000fe400078e022d */
[----:B------:R-:W-:Y:S07]  /*4b50*/  IMAD R43, R5, R38, R43 ;  /* 0x00000026052b7224 */ /* 0x000fee00078e022b */
.L_x_78:
[----:B-1----:R-:W-:Y:S01]  /*4b60*/  @!P1 ISETP.NE.AND P0, PT, R10, 0x1, PT ;  /* 0x000000010a00980c */ /* 0x002fe20003f05270 */
[----:B------:R-:W-:Y:S01]  /*4b70*/  @!P1 IMAD.HI.U32 R0, R45, R12, RZ ;  /* 0x0000000c2d009227 */ /* 0x000fe200078e00ff */
[----:B------:R-:W-:Y:S01]  /*4b80*/  @!P1 ISETP.NE.AND P2, PT, R9, 0x1, PT ;  /* 0x000000010900980c */ /* 0x000fe20003f45270 */
[----:B------:R-:W-:Y:S01]  /*4b90*/  ULOP3.LUT UP0, URZ, UR48, 0x1b0, URZ, 0xc0, !UPT ;  /* 0x000001b030ff7892 */ /* 0x000fe2000f80c0ff */
[----:B------:R-:W-:Y:S01]  /*4ba0*/  R2UR UR42, R21 ;  /* 0x00000000152a72ca */ /* 0x000fe200000e0000 */
[----:B------:R-:W-:Y:S01]  /*4bb0*/  @!P1 IMAD.HI.U32 R3, R43, R11, RZ ;  /* 0x0000000b2b039227 */ /* 0x000fe200078e00ff */
[----:B------:R-:W-:Y:S02]  /*4bc0*/  @!P1 SHF.R.U32.HI R0, RZ, R13, R0 ;  /* 0x0000000dff009219 */ /* 0x000fe40000011600 */
[----:B------:R-:W-:Y:S01]  /*4bd0*/  R2UR UR41, R20 ;  /* 0x00000000142972ca */ /* 0x000fe200000e0000 */
[----:B------:R-:W-:Y:S01]  /*4be0*/  VIADD R112, R112, 0x1 ;  /* 0x0000000170707836 */ /* 0x000fe20000000000 */
[----:B------:R-:W-:Y:S02]  /*4bf0*/  @!P1 SHF.R.U32.HI R2, RZ, R14, R3 ;  /* 0x0000000eff029219 */ /* 0x000fe40000011603 */
[----:B------:R-:W-:Y:S02]  /*4c00*/  @!P1 SEL R3, R45, R0, !P2 ;  /* 0x000000002d039207 */ /* 0x000fe40005000000 */
[----:B------:R-:W-:Y:S02]  /*4c10*/  @!P1 SEL R2, R43, R2, !P0 ;  /* 0x000000022b029207 */ /* 0x000fe40004000000 */
[----:B------:R-:W-:Y:S01]  /*4c20*/  @P4 SHF.R.U32.HI R103, RZ, 0x10, R17 ;  /* 0x00000010ff674819 */ /* 0x000fe20000011611 */
[----:B------:R-:W-:Y:S02]  /*4c30*/  USHF.L.U32 UR42, UR42, 0x6, URZ ;  /* 0x000000062a2a7899 */ /* 0x000fe400080006ff */
[----:B------:R-:W-:Y:S02]  /*4c40*/  @!P1 IMAD.IADD R0, R2, 0x1, -R3 ;  /* 0x0000000102009824 */ /* 0x000fe400078e0a03 */
[----:B------:R-:W-:Y:S01]  /*4c50*/  @!P1 IMAD.IADD R2, R3, 0x1, -R2 ;  /* 0x0000000103029824 */ /* 0x000fe200078e0a02 */
[----:B------:R-:W-:Y:S01]  /*4c60*/  USHF.L.U32 UR41, UR41, 0x7, URZ ;  /* 0x0000000729297899 */ /* 0x000fe200080006ff */
[----:B------:R-:W-:Y:S02]  /*4c70*/  @!P1 IMAD R45, R0, R9, R45 ;  /* 0x00000009002d9224 */ /* 0x000fe400078e022d */
[----:B------:R-:W-:Y:S01]  /*4c80*/  @!P1 IMAD R43, R2, R10, R43 ;  /* 0x0000000a022b9224 */ /* 0x000fe200078e022b */
[----:B------:R-:W-:Y:S08]  /*4c90*/  BRA.U !UP0, `(.L_x_79) ;  /* 0x0000000108407547 */ /* 0x000ff0000b800000 */
[----:B------:R-:W1:Y:S01]  /*4ca0*/  LDCU.64 UR8, c[0x4][0x80] ;  /* 0x01001000ff0877ac */ /* 0x000e620008000a00 */
[----:B------:R-:W-:Y:S01]  /*4cb0*/  MOV R3, 0x0 ;  /* 0x0000000000037802 */ /* 0x000fe20000000f00 */
[----:B------:R-:W-:Y:S02]  /*4cc0*/  HFMA2 R12, -RZ, RZ, 0, 5.9604644775390625e-08 ;  /* 0x00000001ff0c7431 */ /* 0x000fe400000001ff */
[----:B------:R-:W-:Y:S02]  /*4cd0*/  IMAD.MOV.U32 R8, RZ, RZ, 0x70 ;  /* 0x00000070ff087424 */ /* 0x000fe400078e00ff */
[----:B------:R-:W-:Y:S01]  /*4ce0*/  IMAD.MOV.U32 R13, RZ, RZ, RZ ;  /* 0x000000ffff0d7224 */ /* 0x000fe200078e00ff */
[----:B------:R-:W2:Y:S01]  /*4cf0*/  LDCU.64 UR6, c[0x4][0x88] ;  /* 0x01001100ff0677ac */ /* 0x000ea20008000a00 */
[----:B------:R-:W3:Y:S01]  /*4d00*/  LDC.64 R2, c[0x4][R3] ;  /* 0x0100000003027b82 */ /* 0x000ee20000000a00 */
[----:B------:R-:W4:Y:S01]  /*4d10*/  LDCU.64 UR4, c[0x4][0x8] ;  /* 0x01000100ff0477ac */ /* 0x000f220008000a00 */
[----:B-1----:R-:W-:Y:S01]  /*4d20*/  MOV R5, UR9 ;  /* 0x0000000900057c02 */ /* 0x002fe20008000f00 */
[----:B------:R-:W-:Y:S01]  /*4d30*/  IMAD.U32 R4, RZ, RZ, UR8 ;  /* 0x00000008ff047e24 */ /* 0x000fe2000f8e00ff */
[----:B--2---:R-:W-:Y:S01]  /*4d40*/  MOV R7, UR7 ;  /* 0x0000000700077c02 */ /* 0x004fe20008000f00 */
[----:B------:R-:W-:Y:S01]  /*4d50*/  IMAD.U32 R6, RZ, RZ, UR6 ;  /* 0x00000006ff067e24 */ /* 0x000fe2000f8e00ff */
[----:B----4-:R-:W-:Y:S01]  /*4d60*/  MOV R11, UR5 ;  /* 0x00000005000b7c02 */ /* 0x010fe20008000f00 */
[----:B------:R-:W-:Y:S02]  /*4d70*/  IMAD.U32 R10, RZ, RZ, UR4 ;  /* 0x00000004ff0a7e24 */ /* 0x000fe4000f8e00ff */
[----:B------:R-:W-:Y:S07]  /*4d80*/  LEPC R20, `(.L_x_79) ;  /* 0x000000001014794e */ /* 0x000fee0000000000 */
[----:B---3-5:R-:W-:Y:S05]  /*4d90*/  CALL.ABS.NOINC R2 ;  /* 0x0000000002007343 */ /* 0x028fea0003c00000 */
.L_x_79:
[----:B------:R-:W-:Y:S01]  /*4da0*/  LOP3.LUT P0, RZ, R109, 0x1b0, RZ, 0xc0, !PT ;  /* 0x000001b06dff7812 */ /* 0x000fe2000780c0ff */
[----:B------:R-:W-:Y:S11]  /*4db0*/  BSSY.RECONVERGENT B6, `(.L_x_80) ;  /* 0x0000013000067945 */ /* 0x000ff60003800200 */
[----:B------:R-:W-:Y:S01]  /*4dc0*/  @!UPT UIADD3 URZ, UPT, UPT, URZ, URZ, URZ ;  /* 0x000000fffffff290 */ /* 0x000fe2000fffe0ff */
[----:B------:R-:W-:Y:S05]  /*4dd0*/  @!P0 BRA `(.L_x_81) ;  /* 0x0000000000408947 */ /* 0x000fea0003800000 */
        /* <DEDUP_REMOVED lines=16> */
.L_x_81:
[----:B------:R-:W-:Y:S05]  /*4ee0*/  BSYNC.RECONVERGENT B6 ;  /* 0x0000000000067941 */ /* 0x000fea0003800200 */
.L_x_80:
[----:B------:R-:W-:Y:S01]  /*4ef0*/  ISETP.NE.U32.AND P4, PT, R90, RZ, PT ;  /* 0x000000ff5a00720c */ /* 0x000fe20003f85070 */
[----:B------:R-:W-:Y:S01]  /*4f00*/  UISETP.NE.AND UP2, UPT, UR50, URZ, UPT ;  /* 0x000000ff3200728c */ /* 0x000fe2000bf45270 */
[----:B------:R-:W-:Y:S01]  /*4f10*/  ISETP.NE.U32.AND P2, PT, RZ, UR38, PT ;  /* 0x00000026ff007c0c */ /* 0x000fe2000bf45070 */
[----:B------:R-:W-:Y:S01]  /*4f20*/  UISETP.NE.U32.AND UP1, UPT, UR44, URZ, UPT ;  /* 0x000000ff2c00728c */ /* 0x000fe2000bf25070 */
[----:B------:R-:W-:Y:S01]  /*4f30*/  ISETP.NE.AND.EX P4, PT, R91, RZ, PT, P4 ;  /* 0x000000ff5b00720c */ /* 0x000fe20003f85340 */
[----:B------:R-:W-:Y:S01]  /*4f40*/  UPLOP3.LUT UP0, UPT, UPT, UPT, UPT, 0x40, 0x4 ;  /* 0x000000000004789c */ /* 0x000fe20003f0e870 */
[----:B------:R-:W-:Y:S01]  /*4f50*/  ISETP.NE.AND.EX P2, PT, RZ, UR39, PT, P2 ;  /* 0x00000027ff007c0c */ /* 0x000fe2000bf45320 */
[----:B------:R-:W-:Y:S01]  /*4f60*/  UISETP.NE.AND.EX UP1, UPT, UR45, URZ, UPT, UP1 ;  /* 0x000000ff2d00728c */ /* 0x000fe2000bf25310 */
[----:B------:R-:W-:Y:S04]  /*4f70*/  PLOP3.LUT P1, PT, PT, PT, UP2, 0x80, 0x8 ;  /* 0x000000000008781c */ /* 0x000fe80003f2f028 */
[----:B------:R-:W-:Y:S06]  /*4f80*/  @UP2 UPLOP3.LUT UP0, UPT, UPT, UPT, UP1, 0x80, 0x8 ;  /* 0x000000000008289c */ /* 0x000fec0003f0f010 */
[----:B------:R-:W-:Y:S01]  /*4f90*/  PLOP3.LUT P0, PT, PT, PT, UP0, 0x80, 0x8 ;  /* 0x000000000008781c */ /* 0x000fe20003f0f008 */
[----:B------:R-:W-:Y:S01]  /*4fa0*/  @!UPT UIADD3 URZ, UPT, UPT, URZ, URZ, URZ ;  /* 0x000000fffffff290 */ /* 0x000fe2000fffe0ff */
[----:B------:R-:W-:Y:S11]  /*4fb0*/  BRA.U !UP1, `(.L_x_82) ;  /* 0x0000000109387547 */ /* 0x000ff6000b800000 */
[----:B------:R-:W-:Y:S01]  /*4fc0*/  UISETP.NE.U32.AND UP0, UPT, UR38, URZ, UPT ;  /* 0x000000ff2600728c */ /* 0x000fe2000bf05070 */
[----:B------:R-:W-:Y:S02]  /*4fd0*/  HFMA2 R0, -RZ, RZ, 0, 5.9604644775390625e-08 ;  /* 0x00000001ff007431 */ /* 0x000fe400000001ff */
[----:B------:R-:W-:Y:S01]  /*4fe0*/  IMAD.MOV.U32 R95, RZ, RZ, 0x1 ;  /* 0x00000001ff5f7424 */ /* 0x000fe200078e00ff */
[----:B------:R-:W-:Y:S06]  /*4ff0*/  UISETP.NE.AND.EX UP0, UPT, UR39, URZ, UPT, UP0 ;  /* 0x000000ff2700728c */ /* 0x000fec000bf05300 */
[----:B------:R-:W-:Y:S05]  /*5000*/  PLOP3.LUT P3, PT, PT, PT, UP0, 0x80, 0x8 ;  /* 0x000000000008781c */ /* 0x000fea0003f6f008 */
[----:B------:R-:W1:Y:S01]  /*5010*/  @UP0 LDCU.64 UR6, c[0x0][0x888] ;  /* 0x00011100ff0607ac */ /* 0x000e620008000a00 */
[----:B------:R-:W-:Y:S07]  /*5020*/  @UP0 UIMAD UR4, UR36, UR44, URZ ;  /* 0x0000002c240402a4 */ /* 0x000fee000f8e02ff */
[----:B------:R-:W-:Y:S01]  /*5030*/  @!P3 PRMT R95, R0, 0x7610, R95 ;  /* 0x00007610005fb816 */ /* 0x000fe2000000005f */
[----:B-1----:R-:W-:Y:S03]  /*5040*/  @UP0 UIMAD.WIDE UR6, UR4, 0x4, UR6 ;  /* 0x00000004040608a5 */ /* 0x002fe6000f8e0206 */
[----:B------:R-:W1:Y:S03]  /*5050*/  @!UP0 LDCU UR4, c[0x0][0x880] ;  /* 0x00011000ff0487ac */ /* 0x000e660008000800 */
[----:B------:R-:W-:Y:S01]  /*5060*/  IMAD.U32 R2, RZ, RZ, UR6 ;  /* 0x00000006ff027e24 */ /* 0x000fe2000f8e00ff */
[----:B------:R-:W-:Y:S05]  /*5070*/  MOV R3, UR7 ;  /* 0x0000000700037c02 */ /* 0x000fea0008000f00 */
[----:B-----5:R2:W5:Y:S02]  /*5080*/  @P3 LDG.E R49, desc[UR46][R2.64] ;  /* 0x0000002e02313981 */ /* 0x020564000c1e1900 */
[----:B-12---:R-:W-:Y:S02]  /*5090*/  @!P3 IMAD.U32 R49, RZ, RZ, UR4 ;  /* 0x00000004ff31be24 */ /* 0x006fe4000f8e00ff */
.L_x_82:
[----:B------:R-:W-:Y:S05]  /*50a0*/  @!P4 BRA `(.L_x_83) ;  /* 0x000000000020c947 */ /* 0x000fea0003800000 */
[----:B------:R-:W-:Y:S04]  /*50b0*/  ISETP.NE.U32.AND P3, PT, R88, RZ, PT ;  /* 0x000000ff5800720c */ /* 0x000fe80003f65070 */
[----:B------:R-:W-:Y:S11]  /*50c0*/  ISETP.NE.AND.EX P3, PT, R89, RZ, PT, P3 ;  /* 0x000000ff5900720c */ /* 0x000ff60003f65330 */
[----:B------:R-:W-:Y:S02]  /*50d0*/  @!UPT UIADD3 URZ, UPT, UPT, URZ, URZ, URZ ;  /* 0x000000fffffff290 */ /* 0x000fe4000fffe0ff */
[----:B------:R-:W1:Y:S01]  /*50e0*/  @P3 LDC.64 R2, c[0x0][0x8a8] ;  /* 0x00022a00ff023b82 */ /* 0x000e620000000a00 */
[----:B------:R-:W-:Y:S04]  /*50f0*/  @P3 IMAD R0, R90, UR36, RZ ;  /* 0x000000245a003c24 */ /* 0x000fe8000f8e02ff */
[----:B-1----:R-:W-:Y:S05]  /*5100*/  @P3 IMAD.WIDE R2, R0, 0x4, R2 ;  /* 0x0000000400023825 */ /* 0x002fea00078e0202 */
[----:B-----5:R1:W5:Y:S02]  /*5110*/  @P3 LDG.E R47, desc[UR46][R2.64] ;  /* 0x0000002e022f3981 */ /* 0x020364000c1e1900 */
[----:B-1----:R-:W2:Y:S02]  /*5120*/  @!P3 LDC R47, c[0x0][0x8a0] ;  /* 0x00022800ff2fbb82 */ /* 0x002ea40000000800 */
.L_x_83:
[----:B-----5:R-:W-:Y:S01]  /*5130*/  FSETP.NEU.AND P4, PT, R49, RZ, PT ;  /* 0x000000ff3100720b */ /* 0x020fe20003f8d000 */
[----:B------:R-:W-:Y:S01]  /*5140*/  BSSY B1, `(.L_x_84) ;  /* 0x0000042000017945 */ /* 0x000fe20003800000 */
[----:B------:R-:W-:Y:S01]  /*5150*/  SEL R7, RZ, 0xffffffff, P2 ;  /* 0xffffffffff077807 */ /* 0x000fe20001000000 */
[----:B------:R-:W-:Y:S01]  /*5160*/  IMAD.MOV.U32 R115, RZ, RZ, 0x1 ;  /* 0x00000001ff737424 */ /* 0x000fe200078e00ff */
[----:B------:R-:W-:Y:S02]  /*5170*/  LOP3.LUT P3, RZ, R95, 0xff, RZ, 0xc0, !PT ;  /* 0x000000ff5fff7812 */ /* 0x000fe4000786c0ff */
[----:B------:R-:W-:Y:S02]  /*5180*/  CS2R R86, SRZ ;  /* 0x0000000000567805 */ /* 0x000fe4000001ff00 */
[----:B------:R-:W-:Y:S02]  /*5190*/  @P1 SEL R4, RZ, 0xffffffff, P4 ;  /* 0xffffffffff041807 */ /* 0x000fe40002000000 */
[----:B------:R-:W-:Y:S02]  /*51a0*/  CS2R R84, SRZ ;  /* 0x0000000000547805 */ /* 0x000fe4000001ff00 */
[----:B------:R-:W-:Y:S02]  /*51b0*/  LEA R0, R105, UR49, 0x3 ;  /* 0x0000003169007c11 */ /* 0x000fe4000f8e18ff */
[----:B------:R-:W-:Y:S02]  /*51c0*/  CS2R R82, SRZ ;  /* 0x0000000000527805 */ /* 0x000fe4000001ff00 */
[----:B------:R-:W-:Y:S02]  /*51d0*/  @P0 SEL R4, R7, R4, !P3 ;  /* 0x0000000407040207 */ /* 0x000fe40005800000 */
[----:B------:R-:W-:Y:S02]  /*51e0*/  CS2R R80, SRZ ;  /* 0x0000000000507805 */ /* 0x000fe4000001ff00 */
[----:B------:R-:W-:Y:S02]  /*51f0*/  LEA R113, R44, UR49, 0x3 ;  /* 0x000000312c717c11 */ /* 0x000fe4000f8e18ff */
[----:B------:R-:W-:Y:S02]  /*5200*/  @P1 LOP3.LUT R4, R4, 0x1, RZ, 0xc0, !PT ;  /* 0x0000000104041812 */ /* 0x000fe400078ec0ff */
[----:B------:R-:W-:Y:S02]  /*5210*/  SHF.L.U32 R2, R107, 0x1f, RZ ;  /* 0x0000001f6b027819 */ /* 0x000fe400000006ff */
[----:B------:R-:W-:Y:S02]  /*5220*/  ISETP.NE.U32.OR P6, PT, R4, 0x1, !P1 ;  /* 0x000000010400780c */ /* 0x000fe40004fc5470 */
[----:B------:R-:W-:Y:S02]  /*5230*/  PLOP3.LUT P2, PT, PT, PT, UP1, 0x80, 0x8 ;  /* 0x000000000008781c */ /* 0x000fe40003f4f018 */
[----:B------:R-:W-:Y:S02]  /*5240*/  LEA.HI R5, R44, R44, RZ, 0x1 ;  /* 0x0000002c2c057211 */ /* 0x000fe400078f08ff */
[----:B------:R-:W-:Y:S02]  /*5250*/  SEL R4, RZ, 0xffffffff, P4 ;  /* 0xffffffffff047807 */ /* 0x000fe40002000000 */
[----:B------:R-:W-:Y:S01]  /*5260*/  P2R R114, PR, RZ, 0x40 ;  /* 0x00000040ff727803 */ /* 0x000fe20000000000 */
[C---:B------:R-:W-:Y:S01]  /*5270*/  IMAD.SHL.U32 R3, R5.reuse, 0x40, RZ ;  /* 0x0000004005037824 */ /* 0x040fe200078e00ff */
[----:B------:R-:W-:Y:S03]  /*5280*/  LOP3.LUT R5, R5, 0xffe, RZ, 0xc0, !PT ;  /* 0x00000ffe05057812 */ /* 0x000fe600078ec0ff */
[----:B------:R-:W-:Y:S02]  /*5290*/  @P6 SHF.L.U32 R9, R104, 0x1f, RZ ;  /* 0x0000001f68096819 */ /* 0x000fe400000006ff */
[----:B------:R-:W-:Y:S01]  /*52a0*/  @P2 SEL R4, R7, R4, !P3 ;  /* 0x0000000407042207 */ /* 0x000fe20005800000 */
[----:B------:R-:W-:Y:S01]  /*52b0*/  IMAD.IADD R48, R44, 0x1, -R5 ;  /* 0x000000012c307824 */ /* 0x000fe200078e0a05 */
[----:B------:R-:W1:Y:S01]  /*52c0*/  @P6 SYNCS.PHASECHK.TRANS64.TRYWAIT P1, [R0+URZ+0x20], R9 ;  /* 0x00002009000065a7 */ /* 0x000e6200080211ff */
[----:B------:R-:W-:Y:S02]  /*52d0*/  LOP3.LUT R3, R3, 0xffffff80, RZ, 0xc0, !PT ;  /* 0xffffff8003037812 */ /* 0x000fe400078ec0ff */
[----:B------:R-:W-:Y:S03]  /*52e0*/  LOP3.LUT R4, R4, 0x1, RZ, 0xc0, !PT ;  /* 0x0000000104047812 */ /* 0x000fe600078ec0ff */
[----:B------:R-:W-:Y:S01]  /*52f0*/  IMAD.IADD R3, R46, 0x1, R3 ;  /* 0x000000012e037824 */ /* 0x000fe200078e0203 */
[----:B------:R-:W-:Y:S03]  /*5300*/  ISETP.NE.U32.AND P5, PT, R4, 0x1, PT ;  /* 0x000000010400780c */ /* 0x000fe60003fa5070 */
[----:B------:R-:W-:Y:S01]  /*5310*/  IMAD R48, R48, 0x100000, R3 ;  /* 0x0010000030307824 */ /* 0x000fe200078e0203 */
[----:B------:R-:W-:Y:S01]  /*5320*/  P2R R124, PR, RZ, 0x20 ;  /* 0x00000020ff7c7803 */ /* 0x000fe20000000000 */
[----:B------:R3:W4:Y:S01]  /*5330*/  SYNCS.PHASECHK.TRANS64.TRYWAIT P0, [R113+URZ+0x70], R2 ;  /* 0x00007002710075a7 */ /* 0x00072200080011ff */
[----:B-1----:R-:W-:Y:S01]  /*5340*/  @P6 SEL R115, RZ, 0x1, !P1 ;  /* 0x00000001ff736807 */ /* 0x002fe20004800000 */
[----:B---3--:R-:W-:Y:S06]  /*5350*/  @!P6 BRA `(.L_x_85) ;  /* 0x000000000080e947 */ /* 0x008fec0003800000 */
[----:B------:R-:W-:Y:S01]  /*5360*/  @P5 IMAD R5, R105, 0x1000, R100 ;  /* 0x0000100069055824 */ /* 0x000fe200078e0264 */
[----:B------:R-:W-:Y:S01]  /*5370*/  ISETP.NE.AND P1, PT, R115, RZ, PT ;  /* 0x000000ff7300720c */ /* 0x000fe20003f25270 */
[----:B------:R-:W-:Y:S01]  /*5380*/  BSSY B0, `(.L_x_86) ;  /* 0x000000b000007945 */ /* 0x000fe20003800000 */
[----:B------:R-:W-:Y:S01]  /*5390*/  CS2R R82, SRZ ;  /* 0x0000000000527805 */ /* 0x000fe2000001ff00 */
[----:B------:R-:W-:Y:S01]  /*53a0*/  @P5 VIADD R4, R5, UR49 ;  /* 0x0000003105045c36 */ /* 0x000fe20008000000 */
[----:B------:R-:W-:Y:S02]  /*53b0*/  CS2R R80, SRZ ;  /* 0x0000000000507805 */ /* 0x000fe4000001ff00 */
[----:B------:R-:W-:Y:S02]  /*53c0*/  CS2R R86, SRZ ;  /* 0x0000000000567805 */ /* 0x000fe4000001ff00 */
[----:B------:R-:W-:Y:S01]  /*53d0*/  CS2R R84, SRZ ;  /* 0x0000000000547805 */ /* 0x000fe2000001ff00 */
[----:B------:R-:W-:Y:S04]  /*53e0*/  @P5 IMAD R4, R108, -0x10, R4 ;  /* 0xfffffff06c045824 */ /* 0x000fe800078e0204 */
[----:B------:R-:W-:Y:S05]  /*53f0*/  @P1 BRA `(.L_x_87) ;  /* 0x00000000000c1947 */ /* 0x000fea0003800000 */
[----:B------:R-:W-:Y:S04]  /*5400*/  SHF.L.U32 R3, R104, 0x1f, RZ ;  /* 0x0000001f68037819 */ /* 0x000fe800000006ff */
[----:B------:R-:W1:Y:S02]  /*5410*/  SYNCS.PHASECHK.TRANS64.TRYWAIT P1, [R0+URZ+0x20], R3 ;  /* 0x00002003000075a7 */ /* 0x000e6400080211ff */
[----:B-1----:R-:W-:Y:S05]  /*5420*/  @!P1 BRA `(.L_x_88) ;  /* 0x0000002000c09947 */ /* 0x002fea0003800000 */
.L_x_87:
[----:B------:R-:W-:Y:S05]  /*5430*/  BSYNC B0 ;  /* 0x0000000000007941 */ /* 0x000fea0003800000 */
.L_x_86:
[----:B------:R-:W-:Y:S01]  /*5440*/  ISETP.NE.AND P1, PT, R124, RZ, PT ;  /* 0x000000ff7c00720c */ /* 0x000fe20003f25270 */
[----:B-1----:R-:W-:Y:S02]  /*5450*/  VIADD R3, R0, 0x30 ;  /* 0x0000003000037836 */ /* 0x002fe40000000000 */
[----:B------:R-:W-:Y:S02]  /*5460*/  IMAD.U32 R0, RZ, RZ, UR37 ;  /* 0x00000025ff007e24 */ /* 0x000fe4000f8e00ff */
[----:B------:R-:W-:Y:S03]  /*5470*/  VIADD R105, R105, 0x1 ;  /* 0x0000000169697836 */ /* 0x000fe60000000000 */
[----:B------:R-:W-:Y:S05]  /*5480*/  PRMT R0, R0, 0x654, R3 ;  /* 0x0000065400007816 */ /* 0x000fea0000000003 */
[----:B------:R1:W3:Y:S04]  /*5490*/  @P1 LDS.128 R80, [R5+UR49+0x200] ;  /* 0x0002003105501984 */ /* 0x0002e80008000c00 */
[----:B------:R1:W1:Y:S01]  /*54a0*/  @P1 LDS.128 R84, [R4+0x210] ;  /* 0x0002100004541984 */ /* 0x0002620000000c00 */
[C---:B------:R-:W-:Y:S01]  /*54b0*/  ISETP.NE.AND P1, PT, R105.reuse, 0x2, PT ;  /* 0x000000026900780c */ /* 0x040fe20003f25270 */
[----:B------:R-:W-:Y:S01]  /*54c0*/  @!PT LDS RZ, [RZ] ;  /* 0x00000000fffff984 */ /* 0x000fe20000000800 */
[----:B------:R-:W-:Y:S01]  /*54d0*/  @!PT LDS RZ, [RZ] ;  /* 0x00000000fffff984 */ /* 0x000fe20000000800 */
[----:B------:R-:W-:Y:S01]  /*54e0*/  @!PT LDS RZ, [RZ] ;  /* 0x00000000fffff984 */ /* 0x000fe20000000800 */
[----:B------:R-:W-:Y:S01]  /*54f0*/  @!PT LDS RZ, [RZ] ;  /* 0x00000000fffff984 */ /* 0x000fe20000000800 */
[----:B------:R5:W-:Y:S06]  /*5500*/  MEMBAR.ALL.CTA ;  /* 0x0000000000007992 */ /* 0x000bec0000008000 */
[----:B-----5:R-:W5:Y:S01]  /*5510*/  FENCE.VIEW.ASYNC.S ;  /* 0x00000000000073c6 */ /* 0x020f620000000000 */
[----:B------:R-:W-:Y:S02]  /*5520*/  SEL R3, RZ, 0x1, P1 ;  /* 0x00000001ff037807 */ /* 0x000fe40000800000 */
[----:B------:R-:W-:Y:S02]  /*5530*/  SEL R105, R105, RZ, P1 ;  /* 0x000000ff69697207 */ /* 0x000fe40000800000 */
[----:B------:R-:W-:Y:S01]  /*5540*/  LOP3.LUT R104, R104, R3, RZ, 0x3c, !PT ;  /* 0x0000000368687212 */ /* 0x000fe200078e3cff */
[----:B-----5:R1:W-:Y:S06]  /*5550*/  SYNCS.ARRIVE.TRANS64.RED.A1T0 RZ, [R0+URZ], RZ ;  /* 0x000000ff00ff79a7 */ /* 0x0203ec00081004ff */
.L_x_85:
[----:B------:R-:W-:Y:S05]  /*5560*/  BSYNC B1 ;  /* 0x0000000000017941 */ /* 0x000fea0003800000 */
.L_x_84:
[----:B-1----:R-:W-:Y:S04]  /*5570*/  SHF.R.U32.HI R0, RZ, 0x15, R48 ;  /* 0x00000015ff007819 */ /* 0x002fe80000011630 */
[----:B------:R-:W-:Y:S01]  /*5580*/  LOP3.LUT P1, RZ, R0, 0x3, R101, 0x48, !PT ;  /* 0x0000000300ff7812 */ /* 0x000fe20007824865 */
[----:B------:R-:W-:Y:S01]  /*5590*/  @!UPT UIADD3 URZ, UPT, UPT, URZ, URZ, URZ ;  /* 0x000000fffffff290 */ /* 0x000fe2000fffe0ff */
[----:B----4-:R-:W-:Y:S11]  /*55a0*/  @P0 BRA `(.L_x_89) ;  /* 0x0000000000080947 */ /* 0x010ff60003800000 */
[----:B------:R-:W1:Y:S02]  /*55b0*/  SYNCS.PHASECHK.TRANS64.TRYWAIT P0, [R113+URZ+0x70], R2 ;  /* 0x00007002710075a7 */ /* 0x000e6400080011ff */
[----:B-1----:R-:W-:Y:S05]  /*55c0*/  @!P0 BRA `(.L_x_90) ;  /* 0x00000020006c8947 */ /* 0x002fea0003800000 */
.L_x_89:
[----:B------:R-:W-:Y:S05]  /*55d0*/  @!P1 BRA `(.L_x_91) ;  /* 0x0000000000409947 */ /* 0x000fea0003800000 */
[----:B------:R-:W4:Y:S01]  /*55e0*/  LDCU.64 UR8, c[0x4][0x70] ;  /* 0x01000e00ff0877ac */ /* 0x000f220008000a00 */
[----:B------:R-:W-:Y:S01]  /*55f0*/  MOV R3, 0x0 ;  /* 0x0000000000037802 */ /* 0x000fe20000000f00 */
[----:B------:R-:W-:Y:S02]  /*5600*/  HFMA2 R12, -RZ, RZ, 0, 5.9604644775390625e-08 ;  /* 0x00000001ff0c7431 */ /* 0x000fe400000001ff */
[----:B------:R-:W-:Y:S02]  /*5610*/  IMAD.MOV.U32 R8, RZ, RZ, 0x192 ;  /* 0x00000192ff087424 */ /* 0x000fe400078e00ff */
[----:B------:R-:W-:Y:S01]  /*5620*/  IMAD.MOV.U32 R13, RZ, RZ, RZ ;  /* 0x000000ffff0d7224 */ /* 0x000fe200078e00ff */
[----:B------:R-:W5:Y:S01]  /*5630*/  LDCU.64 UR6, c[0x4][0x78] ;  /* 0x01000f00ff0677ac */ /* 0x000f620008000a00 */
[----:B-1----:R-:W1:Y:S01]  /*5640*/  LDC.64 R2, c[0x4][R3] ;  /* 0x0100000003027b82 */ /* 0x002e620000000a00 */
[----:B------:R-:W2:Y:S01]  /*5650*/  LDCU.64 UR4, c[0x4][0x10] ;  /* 0x01000200ff0477ac */ /* 0x000ea20008000a00 */
[----:B----4-:R-:W-:Y:S01]  /*5660*/  MOV R5, UR9 ;  /* 0x0000000900057c02 */ /* 0x010fe20008000f00 */
[----:B------:R-:W-:Y:S01]  /*5670*/  IMAD.U32 R4, RZ, RZ, UR8 ;  /* 0x00000008ff047e24 */ /* 0x000fe2000f8e00ff */
[----:B-----5:R-:W-:Y:S01]  /*5680*/  MOV R7, UR7 ;  /* 0x0000000700077c02 */ /* 0x020fe20008000f00 */
[----:B------:R-:W-:Y:S01]  /*5690*/  IMAD.U32 R6, RZ, RZ, UR6 ;  /* 0x00000006ff067e24 */ /* 0x000fe2000f8e00ff */
[----:B--2---:R-:W-:Y:S01]  /*56a0*/  MOV R11, UR5 ;  /* 0x00000005000b7c02 */ /* 0x004fe20008000f00 */
[----:B------:R-:W-:Y:S02]  /*56b0*/  IMAD.U32 R10, RZ, RZ, UR4 ;  /* 0x00000004ff0a7e24 */ /* 0x000fe4000f8e00ff */
[----:B------:R-:W-:Y:S07]  /*56c0*/  LEPC R20, `(.L_x_91) ;  /* 0x000000001014794e */ /* 0x000fee0000000000 */
[----:B-1-3--:R-:W-:Y:S05]  /*56d0*/  CALL.ABS.NOINC R2 ;  /* 0x0000000002007343 */ /* 0x00afea0003c00000 */
.L_x_91:
[-C--:B---3--:R-:W-:Y:S01]  /*56e0*/  F2FP.F16.E5M2.UNPACK_B R51, R80.reuse ;  /* 0x00000050ff33723e */ /* 0x088fe200020004ff */
[----:B------:R-:W-:Y:S05]  /*56f0*/  WARPSYNC.ALL ;  /* 0x0000000000007948 */ /* 0x000fea0003800000 */
[----:B------:R-:W-:Y:S01]  /*5700*/  R2UR UR4, R48 ;  /* 0x00000000300472ca */ /* 0x000fe200000e0000 */
[--C-:B------:R-:W-:Y:S01]  /*5710*/  HADD2.F32 R50, -RZ, R51.reuse.H0_H0 ;  /* 0x20000033ff327230 */ /* 0x100fe20000004100 */
[----:B------:R-:W-:Y:S01]  /*5720*/  F2FP.F16.E5M2.UNPACK_B R53, R80.H1 ;  /* 0x00000050ff35723e */ /* 0x000fe200030004ff */
[----:B------:R-:W-:Y:S01]  /*5730*/  HADD2.F32 R51, -RZ, R51.H1_H1 ;  /* 0x30000033ff337230 */ /* 0x000fe20000004100 */
[-C--:B------:R-:W-:Y:S01]  /*5740*/  F2FP.F16.E5M2.UNPACK_B R55, R81.reuse ;  /* 0x00000051ff37723e */ /* 0x080fe200020004ff */
[----:B------:R-:W-:Y:S01]  /*5750*/  BSSY.RECONVERGENT B0, `(.L_x_92) ;  /* 0x0000099000007945 */ /* 0x000fe20003800200 */
[----:B------:R-:W-:Y:S01]  /*5760*/  F2FP.F16.E5M2.UNPACK_B R57, R81.H1 ;  /* 0x00000051ff39723e */ /* 0x000fe200030004ff */
[--C-:B------:R-:W-:Y:S01]  /*5770*/  HADD2.F32 R52, -RZ, R53.reuse.H0_H0 ;  /* 0x20000035ff347230 */ /* 0x100fe20000004100 */
[-C--:B------:R-:W-:Y:S01]  /*5780*/  F2FP.F16.E5M2.UNPACK_B R59, R82.reuse ;  /* 0x00000052ff3b723e */ /* 0x080fe200020004ff */
[----:B------:R-:W-:Y:S01]  /*5790*/  HADD2.F32 R54, -RZ, R53.H1_H1 ;  /* 0x30000035ff367230 */ /* 0x000fe20000004100 */
[----:B------:R-:W-:Y:S01]  /*57a0*/  F2FP.F16.E5M2.UNPACK_B R61, R82.H1 ;  /* 0x00000052ff3d723e */ /* 0x000fe200030004ff */
[--C-:B------:R-:W-:Y:S01]  /*57b0*/  HADD2.F32 R53, -RZ, R55.reuse.H0_H0 ;  /* 0x20000037ff357230 */ /* 0x100fe20000004100 */
[-C--:B------:R-:W-:Y:S01]  /*57c0*/  F2FP.F16.E5M2.UNPACK_B R63, R83.reuse ;  /* 0x00000053ff3f723e */ /* 0x080fe200020004ff */
[----:B------:R-:W-:Y:S01]  /*57d0*/  LDTM.16dp32bit_t0_t15.x32 R4, tmem[UR4] ;  /* 0x00000004000479ee */ /* 0x000fe20008a80000 */
[----:B------:R-:W2:Y:S01]  /*57e0*/  LDTM.16dp32bit_t16_t31.x32 R4, tmem[UR4+0x20] ;  /* 0x00002004000479ee */ /* 0x000ea20008aa0000 */
[----:B------:R-:W-:Y:S01]  /*57f0*/  SHF.L.U32 R125, R102, 0x4, RZ ;  /* 0x00000004667d7819 */ /* 0x000fe200000006ff */
[----:B------:R-:W-:Y:S01]  /*5800*/  HADD2.F32 R56, -RZ, R55.H1_H1 ;  /* 0x30000037ff387230 */ /* 0x000fe20000004100 */
[----:B------:R-:W-:Y:S01]  /*5810*/  ISETP.NE.AND P6, PT, R114, RZ, PT ;  /* 0x000000ff7200720c */ /* 0x000fe20003fc5270 */
[----:B------:R-:W-:Y:S01]  /*5820*/  HADD2.F32 R60, -RZ, R59.H1_H1 ;  /* 0x3000003bff3c7230 */ /* 0x000fe20000004100 */
[----:B------:R-:W-:Y:S01]  /*5830*/  IADD3 R114, PT, PT, R100, UR49, RZ ;  /* 0x0000003164727c10 */ /* 0x000fe2000fffe0ff */
[----:B------:R-:W-:Y:S01]  /*5840*/  HADD2.F32 R64, -RZ, R63.H1_H1 ;  /* 0x3000003fff407230 */ /* 0x000fe20000004100 */
[----:B------:R-:W-:Y:S01]  /*5850*/  F2FP.F16.E5M2.UNPACK_B R65, R83.H1 ;  /* 0x00000053ff41723e */ /* 0x000fe200030004ff */
[--C-:B------:R-:W-:Y:S01]  /*5860*/  HADD2.F32 R55, -RZ, R57.reuse.H0_H0 ;  /* 0x20000039ff377230 */ /* 0x100fe20000004100 */
[----:B------:R-:W-:Y:S01]  /*5870*/  IADD3 R114, PT, PT, R114, R125, RZ ;  /* 0x0000007d72727210 */ /* 0x000fe20007ffe0ff */
[----:B------:R-:W-:Y:S01]  /*5880*/  HADD2.F32 R58, -RZ, R57.H1_H1 ;  /* 0x30000039ff3a7230 */ /* 0x000fe20000004100 */
[-C--:B------:R-:W-:Y:S01]  /*5890*/  F2FP.F16.E5M2.UNPACK_B R67, R84.reuse ;  /* 0x00000054ff43723e */ /* 0x080fe200020004ff */
[----:B------:R-:W-:Y:S01]  /*58a0*/  HADD2.F32 R57, -RZ, R59.H0_H0 ;  /* 0x2000003bff397230 */ /* 0x000fe20000004100 */
[----:B------:R-:W-:Y:S01]  /*58b0*/  F2FP.F16.E5M2.UNPACK_B R69, R84.H1 ;  /* 0x00000054ff45723e */ /* 0x000fe200030004ff */
[----:B------:R-:W-:Y:S01]  /*58c0*/  HADD2.F32 R59, -RZ, R61.H0_H0 ;  /* 0x2000003dff3b7230 */ /* 0x000fe20000004100 */
[-C--:B------:R-:W-:Y:S01]  /*58d0*/  F2FP.F16.E5M2.UNPACK_B R71, R85.reuse ;  /* 0x00000055ff47723e */ /* 0x080fe200020004ff */
[----:B------:R-:W-:Y:S01]  /*58e0*/  HADD2.F32 R68, -RZ, R67.H1_H1 ;  /* 0x30000043ff447230 */ /* 0x000fe20000004100 */
[----:B------:R-:W-:Y:S01]  /*58f0*/  F2FP.F16.E5M2.UNPACK_B R73, R85.H1 ;  /* 0x00000055ff49723e */ /* 0x000fe200030004ff */
[----:B------:R-:W-:Y:S01]  /*5900*/  HADD2.F32 R62, -RZ, R61.H1_H1 ;  /* 0x3000003dff3e7230 */ /* 0x000fe20000004100 */
[-C--:B------:R-:W-:Y:S01]  /*5910*/  F2FP.F16.E5M2.UNPACK_B R75, R86.reuse ;  /* 0x00000056ff4b723e */ /* 0x080fe200020004ff */
[----:B------:R-:W-:Y:S01]  /*5920*/  HADD2.F32 R61, -RZ, R63.H0_H0 ;  /* 0x2000003fff3d7230 */ /* 0x000fe20000004100 */
[----:B------:R-:W-:Y:S01]  /*5930*/  F2FP.F16.E5M2.UNPACK_B R77, R86.H1 ;  /* 0x00000056ff4d723e */ /* 0x000fe200030004ff */
[----:B------:R-:W-:Y:S01]  /*5940*/  HADD2.F32 R72, -RZ, R71.H1_H1 ;  /* 0x30000047ff487230 */ /* 0x000fe20000004100 */
[----:B------:R-:W-:Y:S01]  /*5950*/  F2FP.F16.E5M2.UNPACK_B R79, R87.H1 ;  /* 0x00000057ff4f723e */ /* 0x000fe200030004ff */
[C---:B--2---:R-:W-:Y:S01]  /*5960*/  FMUL R0, R47.reuse, R4 ;  /* 0x000000042f007220 */ /* 0x044fe20000400000 */
[C---:B-1----:R-:W-:Y:S01]  /*5970*/  FMUL R2, R47.reuse, R5 ;  /* 0x000000052f027220 */ /* 0x042fe20000400000 */
[C---:B------:R-:W-:Y:S01]  /*5980*/  FMUL R4, R47.reuse, R8 ;  /* 0x000000082f047220 */ /* 0x040fe20000400000 */
[----:B------:R-:W-:Y:S01]  /*5990*/  FMUL R5, R47, R9 ;  /* 0x000000092f057220 */ /* 0x000fe20000400000 */
[C---:B------:R-:W-:Y:S01]  /*59a0*/  FFMA R0, R49.reuse, R50, R0 ;  /* 0x0000003231007223 */ /* 0x040fe20000000000 */
[----:B------:R-:W-:Y:S01]  /*59b0*/  FFMA R2, R49, R51, R2 ;  /* 0x0000003331027223 */ /* 0x000fe20000000002 */
[C---:B------:R-:W-:Y:S01]  /*59c0*/  FMUL R8, R47.reuse, R12 ;  /* 0x0000000c2f087220 */ /* 0x040fe20000400000 */
[C---:B------:R-:W-:Y:S01]  /*59d0*/  FMUL R9, R47.reuse, R13 ;  /* 0x0000000d2f097220 */ /* 0x040fe20000400000 */
[C---:B------:R-:W-:Y:S01]  /*59e0*/  FMUL R12, R47.reuse, R16 ;  /* 0x000000102f0c7220 */ /* 0x040fe20000400000 */
[C---:B------:R-:W-:Y:S01]  /*59f0*/  FMUL R13, R47.reuse, R17 ;  /* 0x000000112f0d7220 */ /* 0x040fe20000400000 */
[C---:B------:R-:W-:Y:S01]  /*5a00*/  FMUL R16, R47.reuse, R20 ;  /* 0x000000142f107220 */ /* 0x040fe20000400000 */
[C---:B------:R-:W-:Y:S01]  /*5a10*/  FMUL R17, R47.reuse, R21 ;  /* 0x000000152f117220 */ /* 0x040fe20000400000 */
[C---:B------:R-:W-:Y:S01]  /*5a20*/  FMUL R20, R47.reuse, R24 ;  /* 0x000000182f147220 */ /* 0x040fe20000400000 */
[C---:B------:R-:W-:Y:S01]  /*5a30*/  FMUL R21, R47.reuse, R25 ;  /* 0x000000192f157220 */ /* 0x040fe20000400000 */
[----:B------:R-:W-:Y:S02]  /*5a40*/  HADD2.F32 R76, -RZ, R75.H1_H1 ;  /* 0x3000004bff4c7230 */ /* 0x000fe40000004100 */
[C---:B------:R-:W-:Y:S01]  /*5a50*/  FMUL R24, R47.reuse, R28 ;  /* 0x0000001c2f187220 */ /* 0x040fe20000400000 */
[C---:B------:R-:W-:Y:S01]  /*5a60*/  FMUL R25, R47.reuse, R29 ;  /* 0x0000001d2f197220 */ /* 0x040fe20000400000 */
[C---:B------:R-:W-:Y:S01]  /*5a70*/  FMUL R28, R47.reuse, R32 ;  /* 0x000000202f1c7220 */ /* 0x040fe20000400000 */
[C---:B------:R-:W-:Y:S01]  /*5a80*/  FMUL R29, R47.reuse, R33 ;  /* 0x000000212f1d7220 */ /* 0x040fe20000400000 */
[C---:B------:R-:W-:Y:S01]  /*5a90*/  FMUL R3, R47.reuse, R6 ;  /* 0x000000062f037220 */ /* 0x040fe20000400000 */
[C---:B------:R-:W-:Y:S01]  /*5aa0*/  FMUL R7, R47.reuse, R7 ;  /* 0x000000072f077220 */ /* 0x040fe20000400000 */
[C---:B------:R-:W-:Y:S01]  /*5ab0*/  FMUL R6, R47.reuse, R10 ;  /* 0x0000000a2f067220 */ /* 0x040fe20000400000 */
[----:B------:R-:W-:Y:S01]  /*5ac0*/  FMUL R11, R47, R11 ;  /* 0x0000000b2f0b7220 */ /* 0x000fe20000400000 */
[C---:B------:R-:W-:Y:S01]  /*5ad0*/  FFMA R3, R49.reuse, R52, R3 ;  /* 0x0000003431037223 */ /* 0x040fe20000000003 */
[C---:B------:R-:W-:Y:S01]  /*5ae0*/  FFMA R7, R49.reuse, R54, R7 ;  /* 0x0000003631077223 */ /* 0x040fe20000000007 */
[C---:B------:R-:W-:Y:S01]  /*5af0*/  FFMA R4, R49.reuse, R53, R4 ;  /* 0x0000003531047223 */ /* 0x040fe20000000004 */
[----:B------:R-:W-:Y:S01]  /*5b00*/  F2FP.F16.E5M2.UNPACK_B R50, R87 ;  /* 0x00000057ff32723e */ /* 0x000fe200020004ff */
[C---:B------:R-:W-:Y:S01]  /*5b10*/  FFMA R5, R49.reuse, R56, R5 ;  /* 0x0000003831057223 */ /* 0x040fe20000000005 */
[----:B------:R-:W-:Y:S01]  /*5b20*/  FFMA R6, R49, R55, R6 ;  /* 0x0000003731067223 */ /* 0x000fe20000000006 */
[----:B------:R-:W-:Y:S01]  /*5b30*/  F2FP.SATFINITE.E5M2.F32.PACK_AB_MERGE_C R117, R7, R3, RZ ;  /* 0x000000030775723e */ /* 0x000fe200048060ff */
[C---:B------:R-:W-:Y:S01]  /*5b40*/  FFMA R11, R49.reuse, R58, R11 ;  /* 0x0000003a310b7223 */ /* 0x040fe2000000000b */
[C---:B------:R-:W-:Y:S01]  /*5b50*/  FFMA R8, R49.reuse, R57, R8 ;  /* 0x0000003931087223 */ /* 0x040fe20000000008 */
[----:B------:R-:W-:Y:S01]  /*5b60*/  ISETP.NE.AND P0, PT, R110, RZ, PT ;  /* 0x000000ff6e00720c */ /* 0x000fe20003f05270 */
[----:B------:R-:W-:Y:S01]  /*5b70*/  FFMA R9, R49, R60, R9 ;  /* 0x0000003c31097223 */ /* 0x000fe20000000009 */
[----:B------:R-:W-:Y:S01]  /*5b80*/  F2FP.SATFINITE.E5M2.F32.PACK_AB_MERGE_C R116, R2, R0, R117 ;  /* 0x000000000274723e */ /* 0x000fe20004806075 */
[--C-:B------:R-:W-:Y:S01]  /*5b90*/  HADD2.F32 R51, -RZ, R50.reuse.H0_H0 ;  /* 0x20000032ff337230 */ /* 0x100fe20000004100 */
[----:B------:R-:W-:Y:S01]  /*5ba0*/  F2FP.SATFINITE.E5M2.F32.PACK_AB_MERGE_C R117, R11, R6, RZ ;  /* 0x000000060b75723e */ /* 0x000fe200048060ff */
[----:B------:R-:W-:Y:S02]  /*5bb0*/  HADD2.F32 R50, -RZ, R50.H1_H1 ;  /* 0x30000032ff327230 */ /* 0x000fe40000004100 */
[C---:B------:R-:W-:Y:S01]  /*5bc0*/  FMUL R10, R47.reuse, R14 ;  /* 0x0000000e2f0a7220 */ /* 0x040fe20000400000 */
[----:B------:R-:W-:Y:S01]  /*5bd0*/  FMUL R15, R47, R15 ;  /* 0x0000000f2f0f7220 */ /* 0x000fe20000400000 */
[--C-:B------:R-:W-:Y:S01]  /*5be0*/  HADD2.F32 R63, -RZ, R65.reuse.H0_H0 ;  /* 0x20000041ff3f7230 */ /* 0x100fe20000004100 */
[----:B------:R-:W-:Y:S01]  /*5bf0*/  F2FP.SATFINITE.E5M2.F32.PACK_AB_MERGE_C R117, R5, R4, R117 ;  /* 0x000000040575723e */ /* 0x000fe20004806075 */
[C---:B------:R-:W-:Y:S01]  /*5c00*/  FFMA R10, R49.reuse, R59, R10 ;  /* 0x0000003b310a7223 */ /* 0x040fe2000000000a */
[C---:B------:R-:W-:Y:S01]  /*5c10*/  FFMA R15, R49.reuse, R62, R15 ;  /* 0x0000003e310f7223 */ /* 0x040fe2000000000f */
[C---:B------:R-:W-:Y:S01]  /*5c20*/  FFMA R12, R49.reuse, R61, R12 ;  /* 0x0000003d310c7223 */ /* 0x040fe2000000000c */
[----:B------:R-:W-:Y:S01]  /*5c30*/  FFMA R13, R49, R64, R13 ;  /* 0x00000040310d7223 */ /* 0x000fe2000000000d */
[----:B------:R-:W-:Y:S02]  /*5c40*/  HADD2.F32 R66, -RZ, R65.H1_H1 ;  /* 0x30000041ff427230 */ /* 0x000fe40000004100 */
[C---:B------:R-:W-:Y:S01]  /*5c50*/  FMUL R14, R47.reuse, R18 ;  /* 0x000000122f0e7220 */ /* 0x040fe20000400000 */
[----:B------:R-:W-:Y:S02]  /*5c60*/  HADD2.F32 R65, -RZ, R67.H0_H0 ;  /* 0x20000043ff417230 */ /* 0x000fe40000004100 */
[----:B------:R-:W-:Y:S01]  /*5c70*/  FMUL R19, R47, R19 ;  /* 0x000000132f137220 */ /* 0x000fe20000400000 */
[--C-:B------:R-:W-:Y:S02]  /*5c80*/  HADD2.F32 R67, -RZ, R69.reuse.H0_H0 ;  /* 0x20000045ff437230 */ /* 0x100fe40000004100 */
[----:B------:R-:W-:Y:S01]  /*5c90*/  FFMA R14, R49, R63, R14 ;  /* 0x0000003f310e7223 */ /* 0x000fe2000000000e */
[----:B------:R-:W-:Y:S02]  /*5ca0*/  HADD2.F32 R70, -RZ, R69.H1_H1 ;  /* 0x30000045ff467230 */ /* 0x000fe40000004100 */
[----:B------:R-:W-:Y:S01]  /*5cb0*/  FMUL R18, R47, R22 ;  /* 0x000000162f127220 */ /* 0x000fe20000400000 */
[----:B------:R-:W-:Y:S02]  /*5cc0*/  HADD2.F32 R69, -RZ, R71.H0_H0 ;  /* 0x20000047ff457230 */ /* 0x000fe40000004100 */
[----:B------:R-:W-:Y:S01]  /*5cd0*/  FFMA R19, R49, R66, R19 ;  /* 0x0000004231137223 */ /* 0x000fe20000000013 */
[----:B------:R-:W-:Y:S01]  /*5ce0*/  FMUL R23, R47, R23 ;  /* 0x000000172f177220 */ /* 0x000fe20000400000 */
[C---:B------:R-:W-:Y:S01]  /*5cf0*/  FFMA R16, R49.reuse, R65, R16 ;  /* 0x0000004131107223 */ /* 0x040fe20000000010 */
[C---:B------:R-:W-:Y:S01]  /*5d00*/  FFMA R17, R49.reuse, R68, R17 ;  /* 0x0000004431117223 */ /* 0x040fe20000000011 */
        /* <DEDUP_REMOVED lines=23> */
[----:B------:R-:W-:Y:S01]  /*5e80*/  F2FP.SATFINITE.E5M2.F32.PACK_AB_MERGE_C R118, R15, R10, RZ ;  /* 0x0000000a0f76723e */ /* 0x000fe200048060ff */
[----:B------:R-:W-:Y:S01]  /*5e90*/  FFMA R28, R49, R51, R28 ;  /* 0x00000033311c7223 */ /* 0x000fe2000000001c */
[----:B------:R-:W-:Y:S01]  /*5ea0*/  F2FP.SATFINITE.E5M2.F32.PACK_AB_MERGE_C R119, R19, R14, RZ ;  /* 0x0000000e1377723e */ /* 0x000fe200048060ff */
[C---:B------:R-:W-:Y:S01]  /*5eb0*/  FFMA R29, R49.reuse, R50, R29 ;  /* 0x00000032311d7223 */ /* 0x040fe2000000001d */
[C---:B------:R-:W-:Y:S01]  /*5ec0*/  FFMA R30, R49.reuse, R77, R30 ;  /* 0x0000004d311e7223 */ /* 0x040fe2000000001e */
[----:B------:R-:W-:Y:S01]  /*5ed0*/  FFMA R35, R49, R52, R35 ;  /* 0x0000003431237223 */ /* 0x000fe20000000023 */
[----:B------:R-:W-:Y:S02]  /*5ee0*/  F2FP.SATFINITE.E5M2.F32.PACK_AB_MERGE_C R118, R9, R8, R118 ;  /* 0x000000080976723e */ /* 0x000fe40004806076 */
[----:B------:R-:W-:Y:S02]  /*5ef0*/  F2FP.SATFINITE.E5M2.F32.PACK_AB_MERGE_C R119, R13, R12, R119 ;  /* 0x0000000c0d77723e */ /* 0x000fe40004806077 */
[----:B------:R-:W-:Y:S02]  /*5f00*/  F2FP.SATFINITE.E5M2.F32.PACK_AB_MERGE_C R120, R23, R18, RZ ;  /* 0x000000121778723e */ /* 0x000fe400048060ff */
[----:B------:R-:W-:Y:S01]  /*5f10*/  F2FP.SATFINITE.E5M2.F32.PACK_AB_MERGE_C R121, R27, R22, RZ ;  /* 0x000000161b79723e */ /* 0x000fe200048060ff */
[----:B------:R1:W-:Y:S01]  /*5f20*/  STS.128 [R100+UR49+0x2200], R116 ;  /* 0x0022007464007988 */ /* 0x0003e20008000c31 */
[----:B------:R-:W-:Y:S02]  /*5f30*/  F2FP.SATFINITE.E5M2.F32.PACK_AB_MERGE_C R122, R31, R26, RZ ;  /* 0x0000001a1f7a723e */ /* 0x000fe400048060ff */
[----:B------:R-:W-:Y:S02]  /*5f40*/  F2FP.SATFINITE.E5M2.F32.PACK_AB_MERGE_C R123, R35, R30, RZ ;  /* 0x0000001e237b723e */ /* 0x000fe400048060ff */
[----:B------:R-:W-:Y:S02]  /*5f50*/  F2FP.SATFINITE.E5M2.F32.PACK_AB_MERGE_C R120, R17, R16, R120 ;  /* 0x000000101178723e */ /* 0x000fe40004806078 */
[----:B------:R-:W-:Y:S02]  /*5f60*/  F2FP.SATFINITE.E5M2.F32.PACK_AB_MERGE_C R121, R21, R20, R121 ;  /* 0x000000141579723e */ /* 0x000fe40004806079 */
[----:B------:R-:W-:Y:S02]  /*5f70*/  F2FP.SATFINITE.E5M2.F32.PACK_AB_MERGE_C R122, R25, R24, R122 ;  /* 0x00000018197a723e */ /* 0x000fe4000480607a */
[----:B------:R-:W-:Y:S02]  /*5f80*/  F2FP.SATFINITE.E5M2.F32.PACK_AB_MERGE_C R123, R29, R28, R123 ;  /* 0x0000001c1d7b723e */ /* 0x000fe4000480607b */
[----:B------:R-:W-:Y:S02]  /*5f90*/  LEA R32, R105, UR49, 0x3 ;  /* 0x0000003169207c11 */ /* 0x000fe4000f8e18ff */
[----:B------:R-:W-:Y:S01]  /*5fa0*/  @P6 SHF.L.U32 R33, R104, 0x1f, RZ ;  /* 0x0000001f68216819 */ /* 0x000fe200000006ff */
[----:B------:R1:W-:Y:S01]  /*5fb0*/  STS.128 [R114+0x2210], R120 ;  /* 0x0022107872007388 */ /* 0x0003e20000000c00 */
[----:B------:R-:W-:Y:S01]  /*5fc0*/  @!PT LDS RZ, [RZ] ;  /* 0x00000000fffff984 */ /* 0x000fe20000000800 */
[----:B------:R-:W-:Y:S01]  /*5fd0*/  @!PT LDS RZ, [RZ] ;  /* 0x00000000fffff984 */ /* 0x000fe20000000800 */
[----:B------:R-:W-:Y:S01]  /*5fe0*/  @!PT LDS RZ, [RZ] ;  /* 0x00000000fffff984 */ /* 0x000fe20000000800 */
[----:B------:R-:W-:Y:S01]  /*5ff0*/  @!PT LDS RZ, [RZ] ;  /* 0x00000000fffff984 */ /* 0x000fe20000000800 */
[----:B------:R2:W-:Y:S07]  /*6000*/  MEMBAR.ALL.CTA ;  /* 0x0000000000007992 */ /* 0x0005ee0000008000 */
[----:B--2---:R-:W2:Y:S02]  /*6010*/  FENCE.VIEW.ASYNC.S ;  /* 0x00000000000073c6 */ /* 0x004ea40000000000 */
[----:B--2---:R-:W-:Y:S06]  /*6020*/  BAR.SYNC.DEFER_BLOCKING 0x1, 0x80 ;  /* 0x0042000000007b1d */ /* 0x004fec0000010000 */
[----:B------:R-:W-:Y:S05]  /*6030*/  @P0 BRA `(.L_x_93) ;  /* 0x0000000000280947 */ /* 0x000fea0003800000 */
[----:B------:R-:W-:Y:S02]  /*6040*/  UIADD3 UR4, UPT, UPT, UR49, 0x2200, URZ ;  /* 0x0000220031047890 */ /* 0x000fe4000fffe0ff */
[----:B------:R-:W-:Y:S01]  /*6050*/  UIADD3 UR6, UP0, UPT, UR52, 0x680, URZ ;  /* 0x0000068034067890 */ /* 0x000fe2000ff1e0ff */
[----:B------:R-:W-:Y:S03]  /*6060*/  UMOV UR43, UR36 ;  /* 0x00000024002b7c82 */ /* 0x000fe60008000000 */
[----:B------:R-:W-:Y:S01]  /*6070*/  MOV R109, UR4 ;  /* 0x00000004006d7c02 */ /* 0x000fe20008000f00 */
[----:B------:R-:W-:Y:S03]  /*6080*/  UIADD3.X UR7, UPT, UPT, URZ, UR53, URZ, UP0, !UPT ;  /* 0x00000035ff077290 */ /* 0x000fe600087fe4ff */
[----:B------:R-:W-:Y:S11]  /*6090*/  R2UR UR40, R109 ;  /* 0x000000006d2872ca */ /* 0x000ff600000e0000 */
[----:B------:R-:W-:Y:S02]  /*60a0*/  @!UPT UIADD3 URZ, UPT, UPT, URZ, URZ, URZ ;  /* 0x000000fffffff290 */ /* 0x000fe4000fffe0ff */
[----:B------:R2:W-:Y:S01]  /*60b0*/  UTMASTG.3D [UR40], [UR6] ;  /* 0x00000028060073b5 */ /* 0x0005e20008010000 */
[----:B------:R0:W-:Y:S01]  /*60c0*/  UTMACMDFLUSH ;  /* 0x00000000000079b7 */ /* 0x0001e20000000000 */
[----:B--2---:R-:W-:Y:S04]  /*60d0*/  DEPBAR.LE SB0, 0x1 ;  /* 0x000080400000791a */ /* 0x004fe80000000000 */
.L_x_93:
[----:B------:R-:W-:Y:S05]  /*60e0*/  BSYNC.RECONVERGENT B0 ;  /* 0x0000000000007941 */ /* 0x000fea0003800200 */
.L_x_92:
[----:B------:R-:W-:Y:S06]  /*60f0*/  BAR.SYNC.DEFER_BLOCKING 0x1, 0x80 ;  /* 0x0042000000007b1d */ /* 0x000fec0000010000 */
[----:B------:R-:W2:Y:S01]  /*6100*/  @P6 SYNCS.PHASECHK.TRANS64.TRYWAIT P0, [R32+URZ+0x20], R33 ;  /* 0x00002021200065a7 */ /* 0x000ea200080011ff */
[----:B------:R-:W-:Y:S01]  /*6110*/  BSSY B1, `(.L_x_94) ;  /* 0x0000020000017945 */ /* 0x000fe20003800000 */
[----:B--2---:R-:W-:Y:S03]  /*6120*/  @P6 SEL R115, RZ, 0x1, !P0 ;  /* 0x00000001ff736807 */ /* 0x004fe60004000000 */
[----:B------:R-:W-:Y:S05]  /*6130*/  @!P6 BRA `(.L_x_95) ;  /* 0x000000000074e947 */ /* 0x000fea0003800000 */
[----:B------:R-:W-:Y:S01]  /*6140*/  ISETP.NE.AND P1, PT, R124, RZ, PT ;  /* 0x000000ff7c00720c */ /* 0x000fe20003f25270 */
[----:B------:R-:W-:Y:S01]  /*6150*/  BSSY B0, `(.L_x_96) ;  /* 0x0000009000007945 */ /* 0x000fe20003800000 */
[----:B------:R-:W-:Y:S11]  /*6160*/  ISETP.NE.AND P0, PT, R115, RZ, PT ;  /* 0x000000ff7300720c */ /* 0x000ff60003f05270 */
[----:B------:R-:W-:Y:S05]  /*6170*/  @P1 IMAD R0, R105, 0x1000, R100 ;  /* 0x0000100069001824 */ /* 0x000fea00078e0264 */
[----:B------:R-:W-:Y:S05]  /*6180*/  @P1 IADD3 R2, PT, PT, R0, UR49, RZ ;  /* 0x0000003100021c10 */ /* 0x000fea000fffe0ff */
[----:B------:R-:W-:Y:S01]  /*6190*/  @P1 IMAD.IADD R2, R2, 0x1, R125 ;  /* 0x0000000102021824 */ /* 0x000fe200078e027d */
[----:B------:R-:W-:Y:S06]  /*61a0*/  @P0 BRA `(.L_x_97) ;  /* 0x00000000000c0947 */ /* 0x000fec0003800000 */
[----:B------:R-:W-:Y:S04]  /*61b0*/  SHF.L.U32 R3, R104, 0x1f, RZ ;  /* 0x0000001f68037819 */ /* 0x000fe800000006ff */
[----:B------:R-:W2:Y:S02]  /*61c0*/  SYNCS.PHASECHK.TRANS64.TRYWAIT P0, [R32+URZ+0x20], R3 ;  /* 0x00002003200075a7 */ /* 0x000ea400080011ff */
[----:B--2---:R-:W-:Y:S05]  /*61d0*/  @!P0 BRA `(.L_x_98) ;  /* 0x00000014007c8947 */ /* 0x004fea0003800000 */
.L_x_97:
[----:B------:R-:W-:Y:S05]  /*61e0*/  BSYNC B0 ;  /* 0x0000000000007941 */ /* 0x000fea0003800000 */
.L_x_96:
[----:B------:R-:W-:Y:S01]  /*61f0*/  ISETP.NE.AND P0, PT, R124, RZ, PT ;  /* 0x000000ff7c00720c */ /* 0x000fe20003f05270 */
[----:B--2---:R-:W-:Y:S02]  /*6200*/  VIADD R32, R32, 0x30 ;  /* 0x0000003020207836 */ /* 0x004fe40000000000 */
[----:B------:R-:W-:Y:S02]  /*6210*/  IMAD.U32 R3, RZ, RZ, UR37 ;  /* 0x00000025ff037e24 */ /* 0x000fe4000f8e00ff */
[----:B------:R-:W-:Y:S03]  /*6220*/  VIADD R105, R105, 0x1 ;  /* 0x0000000169697836 */ /* 0x000fe60000000000 */
[----:B------:R-:W-:Y:S05]  /*6230*/  PRMT R3, R3, 0x654, R32 ;  /* 0x0000065403037816 */ /* 0x000fea0000000020 */
[----:B------:R2:W3:Y:S04]  /*6240*/  @P0 LDS.128 R80, [R0+UR49+0x200] ;  /* 0x0002003100500984 */ /* 0x0004e80008000c00 */
[----:B------:R2:W4:Y:S01]  /*6250*/  @P0 LDS.128 R84, [R2+0x210] ;  /* 0x0002100002540984 */ /* 0x0005220000000c00 */
[C---:B------:R-:W-:Y:S01]  /*6260*/  ISETP.NE.AND P0, PT, R105.reuse, 0x2, PT ;  /* 0x000000026900780c */ /* 0x040fe20003f05270 */
[----:B------:R-:W-:Y:S01]  /*6270*/  @!PT LDS RZ, [RZ] ;  /* 0x00000000fffff984 */ /* 0x000fe20000000800 */
[----:B------:R-:W-:Y:S01]  /*6280*/  @!PT LDS RZ, [RZ] ;  /* 0x00000000fffff984 */ /* 0x000fe20000000800 */
[----:B------:R-:W-:Y:S01]  /*6290*/  @!PT LDS RZ, [RZ] ;  /* 0x00000000fffff984 */ /* 0x000fe20000000800 */
[----:B------:R-:W-:Y:S01]  /*62a0*/  @!PT LDS RZ, [RZ] ;  /* 0x00000000fffff984 */ /* 0x000fe20000000800 */
[----:B------:R5:W-:Y:S06]  /*62b0*/  MEMBAR.ALL.CTA ;  /* 0x0000000000007992 */ /* 0x000bec0000008000 */
[----:B-----5:R-:W5:Y:S01]  /*62c0*/  FENCE.VIEW.ASYNC.S ;  /* 0x00000000000073c6 */ /* 0x020f620000000000 */
[----:B------:R-:W-:Y:S01]  /*62d0*/  SEL R105, R105, RZ, P0 ;  /* 0x000000ff69697207 */ /* 0x000fe20000000000 */
[----:B-----5:R5:W-:Y:S02]  /*62e0*/  SYNCS.ARRIVE.TRANS64.RED.A1T0 RZ, [R3+URZ], RZ ;  /* 0x000000ff03ff79a7 */ /* 0x020be400081004ff */
[----:B-----5:R-:W-:Y:S04]  /*62f0*/  SEL R3, RZ, 0x1, P0 ;  /* 0x00000001ff037807 */ /* 0x020fe80000000000 */
[----:B--23--:R-:W-:Y:S02]  /*6300*/  LOP3.LUT R104, R104, R3, RZ, 0x3c, !PT ;  /* 0x0000000368687212 */ /* 0x00cfe400078e3cff */
.L_x_95:
[----:B------:R-:W-:Y:S05]  /*6310*/  BSYNC B1 ;  /* 0x0000000000017941 */ /* 0x000fea0003800000 */
.L_x_94:
[----:B------:R-:W-:Y:S05]  /*6320*/  VIADD R0, R48, 0x40 ;  /* 0x0000004030007836 */ /* 0x000fea0000000000 */
[----:B------:R-:W-:Y:S04]  /*6330*/  SHF.R.U32.HI R0, RZ, 0x15, R0 ;  /* 0x00000015ff007819 */ /* 0x000fe80000011600 */
[----:B------:R-:W-:Y:S11]  /*6340*/  LOP3.LUT P0, RZ, R0, 0x3, R101, 0x48, !PT ;  /* 0x0000000300ff7812 */ /* 0x000ff60007804865 */
[----:B------:R-:W-:Y:S02]  /*6350*/  @!UPT UIADD3 URZ, UPT, UPT, URZ, URZ, URZ ;  /* 0x000000fffffff290 */ /* 0x000fe4000fffe0ff */
[----:B------:R-:W-:Y:S05]  /*6360*/  @!P0 BRA `(.L_x_99) ;  /* 0x0000000000408947 */ /* 0x000fea0003800000 */
[----:B------:R-:W2:Y:S01]  /*6370*/  LDCU.64 UR8, c[0x4][0x70] ;  /* 0x01000e00ff0877ac */ /* 0x000ea20008000a00 */
[----:B------:R-:W-:Y:S01]  /*6380*/  MOV R3, 0x0 ;  /* 0x0000000000037802 */ /* 0x000fe20000000f00 */
[----:B------:R-:W-:Y:S02]  /*6390*/  HFMA2 R12, -RZ, RZ, 0, 5.9604644775390625e-08 ;  /* 0x00000001ff0c7431 */ /* 0x000fe400000001ff */
[----:B------:R-:W-:Y:S02]  /*63a0*/  IMAD.MOV.U32 R8, RZ, RZ, 0x192 ;  /* 0x00000192ff087424 */ /* 0x000fe400078e00ff */
[----:B------:R-:W-:Y:S01]  /*63b0*/  IMAD.MOV.U32 R13, RZ, RZ, RZ ;  /* 0x000000ffff0d7224 */ /* 0x000fe200078e00ff */
[----:B------:R-:W3:Y:S01]  /*63c0*/  LDCU.64 UR6, c[0x4][0x78] ;  /* 0x01000f00ff0677ac */ /* 0x000ee20008000a00 */
[----:B------:R-:W1:Y:S01]  /*63d0*/  LDC.64 R2, c[0x4][R3] ;  /* 0x0100000003027b82 */ /* 0x000e620000000a00 */
[----:B------:R-:W5:Y:S01]  /*63e0*/  LDCU.64 UR4, c[0x4][0x10] ;  /* 0x01000200ff0477ac */ /* 0x000f620008000a00 */
[----:B--2---:R-:W-:Y:S01]  /*63f0*/  MOV R5, UR9 ;  /* 0x0000000900057c02 */ /* 0x004fe20008000f00 */
[----:B------:R-:W-:Y:S01]  /*6400*/  IMAD.U32 R4, RZ, RZ, UR8 ;  /* 0x00000008ff047e24 */ /* 0x000fe2000f8e00ff */
[----:B---3--:R-:W-:Y:S01]  /*6410*/  MOV R7, UR7 ;  /* 0x0000000700077c02 */ /* 0x008fe20008000f00 */
[----:B------:R-:W-:Y:S01]  /*6420*/  IMAD.U32 R6, RZ, RZ, UR6 ;  /* 0x00000006ff067e24 */ /* 0x000fe2000f8e00ff */
[----:B-----5:R-:W-:Y:S01]  /*6430*/  MOV R11, UR5 ;  /* 0x00000005000b7c02 */ /* 0x020fe20008000f00 */
[----:B------:R-:W-:Y:S02]  /*6440*/  IMAD.U32 R10, RZ, RZ, UR4 ;  /* 0x00000004ff0a7e24 */ /* 0x000fe4000f8e00ff */
[----:B------:R-:W-:Y:S07]  /*6450*/  LEPC R20, `(.L_x_99) ;  /* 0x000000001014794e */ /* 0x000fee0000000000 */
[----:B-1--4-:R-:W-:Y:S05]  /*6460*/  CALL.ABS.NOINC R2 ;  /* 0x0000000002007343 */ /* 0x012fea0003c00000 */
.L_x_99:
[----:B------:R-:W-:Y:S01]  /*6470*/  ISETP.NE.AND P0, PT, R110, RZ, PT ;  /* 0x000000ff6e00720c */ /* 0x000fe20003f05270 */
[----:B------:R-:W-:Y:S05]  /*6480*/  WARPSYNC.ALL ;  /* 0x0000000000007948 */ /* 0x000fea0003800000 */
[----:B------:R-:W-:Y:S01]  /*6490*/  R2UR UR4, R48 ;  /* 0x00000000300472ca */ /* 0x000fe200000e0000 */
[----:B------:R-:W-:Y:S01]  /*64a0*/  BSSY.RECONVERGENT B0, `(.L_x_100) ;  /* 0x000009c000007945 */ /* 0x000fe20003800200 */
[-C--:B------:R-:W-:Y:S02]  /*64b0*/  F2FP.F16.E5M2.UNPACK_B R51, R80.reuse ;  /* 0x00000050ff33723e */ /* 0x080fe400020004ff */
[----:B------:R-:W-:Y:S02]  /*64c0*/  F2FP.F16.E5M2.UNPACK_B R80, R80.H1 ;  /* 0x00000050ff50723e */ /* 0x000fe400030004ff */
[-C--:B------:R-:W-:Y:S01]  /*64d0*/  F2FP.F16.E5M2.UNPACK_B R55, R81.reuse ;  /* 0x00000051ff37723e */ /* 0x080fe200020004ff */
[--C-:B------:R-:W-:Y:S01]  /*64e0*/  HADD2.F32 R50, -RZ, R51.reuse.H0_H0 ;  /* 0x20000033ff327230 */ /* 0x100fe20000004100 */
[----:B------:R-:W-:Y:S01]  /*64f0*/  F2FP.F16.E5M2.UNPACK_B R81, R81.H1 ;  /* 0x00000051ff51723e */ /* 0x000fe200030004ff */
[----:B------:R-:W-:Y:S01]  /*6500*/  HADD2.F32 R52, -RZ, R51.H1_H1 ;  /* 0x30000033ff347230 */ /* 0x000fe20000004100 */
[-C--:B------:R-:W-:Y:S01]  /*6510*/  F2FP.F16.E5M2.UNPACK_B R59, R82.reuse ;  /* 0x00000052ff3b723e */ /* 0x080fe200020004ff */
[--C-:B------:R-:W-:Y:S01]  /*6520*/  HADD2.F32 R51, -RZ, R80.reuse.H0_H0 ;  /* 0x20000050ff337230 */ /* 0x100fe20000004100 */
[----:B------:R-:W-:Y:S01]  /*6530*/  F2FP.F16.E5M2.UNPACK_B R82, R82.H1 ;  /* 0x00000052ff52723e */ /* 0x000fe200030004ff */
[----:B------:R-:W-:Y:S01]  /*6540*/  LDTM.16dp32bit_t0_t15.x32 R4, tmem[UR4+0x40] ;  /* 0x00004004000479ee */ /* 0x000fe20008a80000 */
[----:B------:R-:W2:Y:S01]  /*6550*/  LDTM.16dp32bit_t16_t31.x32 R4, tmem[UR4+0x60] ;  /* 0x00006004000479ee */ /* 0x000ea20008aa0000 */
[----:B------:R-:W-:Y:S01]  /*6560*/  NOP ;  /* 0x0000000000007918 */ /* 0x000fe20000000000 */
[--C-:B------:R-:W-:Y:S01]  /*6570*/  HADD2.F32 R53, -RZ, R55.reuse.H0_H0 ;  /* 0x20000037ff357230 */ /* 0x100fe20000004100 */
[----:B------:R-:W-:Y:S01]  /*6580*/  R2UR UR5, R113 ;  /* 0x00000000710572ca */ /* 0x000fe200000e0000 */
[----:B------:R-:W-:Y:S01]  /*6590*/  HADD2.F32 R56, -RZ, R55.H1_H1 ;  /* 0x30000037ff387230 */ /* 0x000fe20000004100 */
[----:B------:R-:W-:Y:S01]  /*65a0*/  F2FP.F16.E5M2.UNPACK_B R63, R83 ;  /* 0x00000053ff3f723e */ /* 0x000fe200020004ff */
[--C-:B------:R-:W-:Y:S01]  /*65b0*/  HADD2.F32 R57, -RZ, R59.reuse.H0_H0 ;  /* 0x2000003bff397230 */ /* 0x100fe20000004100 */
[----:B----4-:R-:W-:Y:S01]  /*65c0*/  F2FP.F16.E5M2.UNPACK_B R67, R84 ;  /* 0x00000054ff43723e */ /* 0x010fe200020004ff */
[----:B------:R-:W-:Y:S01]  /*65d0*/  HADD2.F32 R60, -RZ, R59.H1_H1 ;  /* 0x3000003bff3c7230 */ /* 0x000fe20000004100 */
[----:B------:R-:W-:Y:S01]  /*65e0*/  F2FP.F16.E5M2.UNPACK_B R71, R85 ;  /* 0x00000055ff47723e */ /* 0x000fe200020004ff */
[--C-:B------:R-:W-:Y:S01]  /*65f0*/  HADD2.F32 R61, -RZ, R63.reuse.H0_H0 ;  /* 0x2000003fff3d7230 */ /* 0x100fe20000004100 */
[----:B------:R-:W-:Y:S01]  /*6600*/  F2FP.F16.E5M2.UNPACK_B R75, R86 ;  /* 0x00000056ff4b723e */ /* 0x000fe200020004ff */
[----:B------:R-:W-:Y:S01]  /*6610*/  HADD2.F32 R64, -RZ, R63.H1_H1 ;  /* 0x3000003fff407230 */ /* 0x000fe20000004100 */
[----:B------:R-:W-:Y:S01]  /*6620*/  F2FP.F16.E5M2.UNPACK_B R77, R87 ;  /* 0x00000057ff4d723e */ /* 0x000fe200020004ff */
[--C-:B------:R-:W-:Y:S01]  /*6630*/  HADD2.F32 R65, -RZ, R67.reuse.H0_H0 ;  /* 0x20000043ff417230 */ /* 0x100fe20000004100 */
[----:B------:R-:W-:Y:S01]  /*6640*/  F2FP.F16.E5M2.UNPACK_B R83, R83.H1 ;  /* 0x00000053ff53723e */ /* 0x000fe200030004ff */
[----:B------:R-:W-:Y:S01]  /*6650*/  UIADD3 UR5, UPT, UPT, UR5, 0x90, URZ ;  /* 0x0000009005057890 */ /* 0x000fe2000fffe0ff */
[----:B------:R-:W-:Y:S01]  /*6660*/  HADD2.F32 R67, -RZ, R67.H1_H1 ;  /* 0x30000043ff437230 */ /* 0x000fe20000004100 */
[----:B------:R-:W-:Y:S01]  /*6670*/  F2FP.F16.E5M2.UNPACK_B R84, R84.H1 ;  /* 0x00000054ff54723e */ /* 0x000fe200030004ff */
[--C-:B------:R-:W-:Y:S01]  /*6680*/  HADD2.F32 R69, -RZ, R71.reuse.H0_H0 ;  /* 0x20000047ff457230 */ /* 0x100fe20000004100 */
[----:B------:R-:W-:Y:S01]  /*6690*/  UPRMT UR5, UR37, 0x654, UR5 ;  /* 0x0000065425057896 */ /* 0x000fe20008000005 */
[----:B------:R-:W-:Y:S01]  /*66a0*/  HADD2.F32 R72, -RZ, R71.H1_H1 ;  /* 0x30000047ff487230 */ /* 0x000fe20000004100 */
[----:B------:R-:W-:Y:S01]  /*66b0*/  F2FP.F16.E5M2.UNPACK_B R85, R85.H1 ;  /* 0x00000055ff55723e */ /* 0x000fe200030004ff */
[--C-:B------:R-:W-:Y:S02]  /*66c0*/  HADD2.F32 R73, -RZ, R75.reuse.H0_H0 ;  /* 0x2000004bff497230 */ /* 0x100fe40000004100 */
[C---:B--2---:R-:W-:Y:S01]  /*66d0*/  FMUL R4, R47.reuse, R4 ;  /* 0x000000042f047220 */ /* 0x044fe20000400000 */
[C---:B------:R-:W-:Y:S01]  /*66e0*/  FMUL R5, R47.reuse, R5 ;  /* 0x000000052f057220 */ /* 0x040fe20000400000 */
[C---:B------:R-:W-:Y:S01]  /*66f0*/  FMUL R8, R47.reuse, R8 ;  /* 0x000000082f087220 */ /* 0x040fe20000400000 */
[----:B------:R-:W-:Y:S01]  /*6700*/  FMUL R9, R47, R9 ;  /* 0x000000092f097220 */ /* 0x000fe20000400000 */
[C---:B------:R-:W-:Y:S01]  /*6710*/  FFMA R4, R49.reuse, R50, R4 ;  /* 0x0000003231047223 */ /* 0x040fe20000000004 */
[----:B------:R-:W-:Y:S01]  /*6720*/  SYNCS.ARRIVE.TRANS64.RED.A1T0 RZ, [UR5], RZ ;  /* 0x000000ffffff79a7 */ /* 0x000fe20008100405 */
        /* <DEDUP_REMOVED lines=18> */
[--C-:B------:R-:W-:Y:S02]  /*6850*/  HADD2.F32 R55, -RZ, R81.reuse.H0_H0 ;  /* 0x20000051ff377230 */ /* 0x100fe40000004100 */
[----:B------:R-:W-:Y:S01]  /*6860*/  FMUL R10, R47, R10 ;  /* 0x0000000a2f0a7220 */ /* 0x000fe20000400000 */
[C---:B------:R-:W-:Y:S01]  /*6870*/  FFMA R6, R49.reuse, R51, R6 ;  /* 0x0000003331067223 */ /* 0x040fe20000000006 */
[----:B------:R-:W-:Y:S02]  /*6880*/  HADD2.F32 R58, -RZ, R81.H1_H1 ;  /* 0x30000051ff3a7230 */ /* 0x000fe40000004100 */
[C---:B------:R-:W-:Y:S01]  /*6890*/  FFMA R7, R49.reuse, R54, R7 ;  /* 0x0000003631077223 */ /* 0x040fe20000000007 */
[C---:B------:R-:W-:Y:S01]  /*68a0*/  FFMA R8, R49.reuse, R53, R8 ;  /* 0x0000003531087223 */ /* 0x040fe20000000008 */
[C---:B------:R-:W-:Y:S01]  /*68b0*/  FFMA R9, R49.reuse, R56, R9 ;  /* 0x0000003831097223 */ /* 0x040fe20000000009 */
[----:B------:R-:W-:Y:S01]  /*68c0*/  FFMA R10, R49, R55, R10 ;  /* 0x00000037310a7223 */ /* 0x000fe2000000000a */
[----:B------:R-:W-:Y:S01]  /*68d0*/  HADD2.F32 R51, -RZ, R77.H0_H0 ;  /* 0x2000004dff337230 */ /* 0x000fe20000004100 */
[----:B-1----:R-:W-:Y:S01]  /*68e0*/  F2FP.SATFINITE.E5M2.F32.PACK_AB_MERGE_C R116, R7, R6, RZ ;  /* 0x000000060774723e */ /* 0x002fe200048060ff */
[C---:B------:R-:W-:Y:S01]  /*68f0*/  FMUL R11, R47.reuse, R11 ;  /* 0x0000000b2f0b7220 */ /* 0x040fe20000400000 */
[--C-:B------:R-:W-:Y:S02]  /*6900*/  HADD2.F32 R59, -RZ, R82.reuse.H0_H0 ;  /* 0x20000052ff3b7230 */ /* 0x100fe40000004100 */
[----:B------:R-:W-:Y:S01]  /*6910*/  FMUL R14, R47, R14 ;  /* 0x0000000e2f0e7220 */ /* 0x000fe20000400000 */
[----:B------:R-:W-:Y:S01]  /*6920*/  HADD2.F32 R62, -RZ, R82.H1_H1 ;  /* 0x30000052ff3e7230 */ /* 0x000fe20000004100 */
[----:B------:R-:W-:Y:S01]  /*6930*/  F2FP.SATFINITE.E5M2.F32.PACK_AB_MERGE_C R116, R5, R4, R116 ;  /* 0x000000040574723e */ /* 0x000fe20004806074 */
[C---:B------:R-:W-:Y:S01]  /*6940*/  FFMA R11, R49.reuse, R58, R11 ;  /* 0x0000003a310b7223 */ /* 0x040fe2000000000b */
[C---:B------:R-:W-:Y:S01]  /*6950*/  FFMA R12, R49.reuse, R57, R12 ;  /* 0x00000039310c7223 */ /* 0x040fe2000000000c */
[C---:B------:R-:W-:Y:S01]  /*6960*/  FFMA R13, R49.reuse, R60, R13 ;  /* 0x0000003c310d7223 */ /* 0x040fe2000000000d */
[----:B------:R-:W-:Y:S01]  /*6970*/  F2FP.F16.E5M2.UNPACK_B R86, R86.H1 ;  /* 0x00000056ff56723e */ /* 0x000fe200030004ff */
[----:B------:R-:W-:Y:S01]  /*6980*/  FFMA R14, R49, R59, R14 ;  /* 0x0000003b310e7223 */ /* 0x000fe2000000000e */
[----:B------:R-:W-:Y:S01]  /*6990*/  F2FP.SATFINITE.E5M2.F32.PACK_AB_MERGE_C R117, R11, R10, RZ ;  /* 0x0000000a0b75723e */ /* 0x000fe200048060ff */
[C---:B------:R-:W-:Y:S01]  /*69a0*/  FMUL R15, R47.reuse, R15 ;  /* 0x0000000f2f0f7220 */ /* 0x040fe20000400000 */
[--C-:B------:R-:W-:Y:S02]  /*69b0*/  HADD2.F32 R63, -RZ, R83.reuse.H0_H0 ;  /* 0x20000053ff3f7230 */ /* 0x100fe40000004100 */
[----:B------:R-:W-:Y:S01]  /*69c0*/  FMUL R18, R47, R18 ;  /* 0x000000122f127220 */ /* 0x000fe20000400000 */
[----:B------:R-:W-:Y:S01]  /*69d0*/  HADD2.F32 R66, -RZ, R83.H1_H1 ;  /* 0x30000053ff427230 */ /* 0x000fe20000004100 */
[----:B------:R-:W-:Y:S01]  /*69e0*/  F2FP.SATFINITE.E5M2.F32.PACK_AB_MERGE_C R117, R9, R8, R117 ;  /* 0x000000080975723e */ /* 0x000fe20004806075 */
[C---:B------:R-:W-:Y:S01]  /*69f0*/  FFMA R15, R49.reuse, R62, R15 ;  /* 0x0000003e310f7223 */ /* 0x040fe2000000000f */
[C---:B------:R-:W-:Y:S01]  /*6a00*/  FFMA R16, R49.reuse, R61, R16 ;  /* 0x0000003d31107223 */ /* 0x040fe20000000010 */
[----:B------:R-:W-:Y:S01]  /*6a10*/  FFMA R17, R49, R64, R17 ;  /* 0x0000004031117223 */ /* 0x000fe20000000011 */
[----:B------:R-:W-:Y:S01]  /*6a20*/  FMUL R19, R47, R19 ;  /* 0x000000132f137220 */ /* 0x000fe20000400000 */
        /* <DEDUP_REMOVED lines=15> */
[----:B------:R-:W-:Y:S01]  /*6b20*/  F2FP.F16.E5M2.UNPACK_B R87, R87.H1 ;  /* 0x00000057ff57723e */ /* 0x000fe200030004ff */
        /* <DEDUP_REMOVED lines=32> */
[----:B------:R-:W-:Y:S03]  /*6d30*/  IADD3 R79, PT, PT, R44, 0x1, RZ ;  /* 0x000000012c4f7810 */ /* 0x000fe60007ffe0ff */
        /* <DEDUP_REMOVED lines=9> */
[----:B------:R-:W-:Y:S02]  /*6dd0*/  UIADD3 UR8, UP0, UPT, UR52, 0x680, URZ ;  /* 0x0000068034087890 */ /* 0x000fe4000ff1e0ff */
[----:B------:R-:W-:Y:S02]  /*6de0*/  UIADD3 UR5, UPT, UPT, UR41, 0x40, URZ ;  /* 0x0000004029057890 */ /* 0x000fe4000fffe0ff */
[----:B------:R-:W-:Y:S02]  /*6df0*/  UIADD3 UR4, UPT, UPT, UR49, 0x3200, URZ ;  /* 0x0000320031047890 */ /* 0x000fe4000fffe0ff */
[----:B------:R-:W-:Y:S01]  /*6e00*/  UIADD3.X UR9, UPT, UPT, URZ, UR53, URZ, UP0, !UPT ;  /* 0x00000035ff097290 */ /* 0x000fe200087fe4ff */
[----:B------:R-:W-:Y:S01]  /*6e10*/  UMOV UR6, UR42 ;  /* 0x0000002a00067c82 */ /* 0x000fe20008000000 */
[----:B------:R-:W-:Y:S07]  /*6e20*/  UMOV UR7, UR36 ;  /* 0x0000002400077c82 */ /* 0x000fee0008000000 */
[----:B------:R2:W-:Y:S01]  /*6e30*/  UTMASTG.3D [UR4], [UR8] ;  /* 0x00000004080073b5 */ /* 0x0005e20008010000 */
[----:B------:R0:W-:Y:S01]  /*6e40*/  UTMACMDFLUSH ;  /* 0x00000000000079b7 */ /* 0x0001e20000000000 */
[----:B--2---:R-:W-:Y:S04]  /*6e50*/  DEPBAR.LE SB0, 0x1 ;  /* 0x000080400000791a */ /* 0x004fe80000000000 */
.L_x_101:
[----:B------:R-:W-:Y:S05]  /*6e60*/  BSYNC.RECONVERGENT B0 ;  /* 0x0000000000007941 */ /* 0x000fea0003800200 */
.L_x_100:
[----:B------:R-:W-:Y:S01]  /*6e70*/  BAR.SYNC.DEFER_BLOCKING 0x1, 0x80 ;  /* 0x0042000000007b1d */ /* 0x000fe20000010000 */
[----:B------:R-:W-:Y:S01]  /*6e80*/  ISETP.NE.AND P2, PT, R111, RZ, PT ;  /* 0x000000ff6f00720c */ /* 0x000fe20003f45270 */
[----:B------:R-:W-:Y:S01]  /*6e90*/  IMAD.IADD R20, R43, 0x1, R94 ;  /* 0x000000012b147824 */ /* 0x000fe200078e025e */
[----:B------:R-:W-:Y:S01]  /*6ea0*/  ISETP.NE.AND P0, PT, R112, 0x2, PT ;  /* 0x000000027000780c */ /* 0x000fe20003f05270 */
[----:B------:R-:W-:Y:S01]  /*6eb0*/  IMAD.IADD R21, R45, 0x1, R96 ;  /* 0x000000012d157824 */ /* 0x000fe200078e0260 */
[----:B------:R-:W-:Y:S02]  /*6ec0*/  ISETP.NE.AND P1, PT, R79, 0x4, PT ;  /* 0x000000044f00780c */ /* 0x000fe40003f25270 */
[----:B------:R-:W-:Y:S02]  /*6ed0*/  SEL R3, RZ, 0x1, P0 ;  /* 0x00000001ff037807 */ /* 0x000fe40000000000 */
[----:B------:R-:W-:Y:S02]  /*6ee0*/  SEL R0, RZ, 0x1, P1 ;  /* 0x00000001ff007807 */ /* 0x000fe40000800000 */
[----:B------:R-:W-:Y:S02]  /*6ef0*/  LOP3.LUT R106, R106, R3, RZ, 0x3c, !PT ;  /* 0x000000036a6a7212 */ /* 0x000fe400078e3cff */
[----:B------:R-:W-:Y:S02]  /*6f00*/  LOP3.LUT R107, R107, R0, RZ, 0x3c, !PT ;  /* 0x000000006b6b7212 */ /* 0x000fe400078e3cff */
[----:B------:R-:W-:Y:S02]  /*6f10*/  @P2 R2UR UR36, R103 ;  /* 0x00000000672422ca */ /* 0x000fe400000e0000 */
[----:B------:R-:W-:Y:S02]  /*6f20*/  SEL R112, R112, RZ, P0 ;  /* 0x000000ff70707207 */ /* 0x000fe40000000000 */
[----:B------:R-:W-:Y:S01]  /*6f30*/  SEL R44, R79, RZ, P1 ;  /* 0x000000ff4f2c7207 */ /* 0x000fe20000800000 */
[----:B------:R-:W-:Y:S10]  /*6f40*/  @P2 BRA `(.L_x_102) ;  /* 0xffffffd400f82947 */ /* 0x000ff4000383ffff */
[----:B------:R-:W-:Y:S05]  /*6f50*/  EXIT ;  /* 0x000000000000794d */ /* 0x000fea0003800000 */
.L_x_19:
[----:B--2---:R2:W1:Y:S02]  /*6f60*/  SYNCS.PHASECHK.TRANS64.TRYWAIT P0, [R3+URZ+0xc0], R2 ;  /* 0x0000c002030075a7 */ /* 0x00446400080011ff */
[----:B-1----:R-:W-:Y:S05]  /*6f70*/  @!P0 NANOSLEEP.SYNCS 0x989680 ;  /* 0x009896800000895d */ /* 0x002fea0003900000 */
[----:B------:R-:W1:Y:S02]  /*6f80*/  @!P0 SYNCS.PHASECHK.TRANS64 P0, [R3+URZ+0xc0], R2 ;  /* 0x0000c002030085a7 */ /* 0x000e6400080010ff */
[----:B-1----:R-:W-:Y:S05]  /*6f90*/  @!P0 BRA `(.L_x_19) ;  /* 0xfffffffc00f08947 */ /* 0x002fea000383ffff */
[----:B------:R-:W-:Y:S05]  /*6fa0*/  BRA `(.L_x_103) ;  /* 0xffffffa400707947 */ /* 0x000fea000383ffff */
.L_x_22:
[----:B-1----:R-:W-:-:S07]  /*6fb0*/  MOV R2, UR33 ;  /* 0x0000002100027c02 */ /* 0x002fce0008000f00 */
.L_x_104:
[----:B-1----:R1:W2:Y:S02]  /*6fc0*/  SYNCS.PHASECHK.TRANS64.TRYWAIT P0, [R2+URZ+0x10], R5 ;  /* 0x00001005020075a7 */ /* 0x0022a400080011ff */
[----:B--2---:R-:W-:Y:S05]  /*6fd0*/  @!P0 NANOSLEEP.SYNCS 0x989680 ;  /* 0x009896800000895d */ /* 0x004fea0003900000 */
[----:B------:R-:W2:Y:S02]  /*6fe0*/  @!P0 SYNCS.PHASECHK.TRANS64 P0, [R2+URZ+0x10], R5 ;  /* 0x00001005020085a7 */ /* 0x000ea400080010ff */
[----:B--2---:R-:W-:Y:S05]  /*6ff0*/  @!P0 BRA `(.L_x_104) ;  /* 0xfffffffc00f08947 */ /* 0x004fea000383ffff */
[----:B------:R-:W-:Y:S05]  /*7000*/  BRA `(.L_x_21) ;  /* 0xffffffa400c07947 */ /* 0x000fea000383ffff */
.L_x_28:
[----:B-1----:R-:W-:-:S07]  /*7010*/  MOV R2, UR17 ;  /* 0x0000001100027c02 */ /* 0x002fce0008000f00 */
.L_x_105:
[----:B-1----:R1:W2:Y:S02]  /*7020*/  SYNCS.PHASECHK.TRANS64.TRYWAIT P0, [R2+URZ+0x10], R5 ;  /* 0x00001005020075a7 */ /* 0x0022a400080011ff */
[----:B--2---:R-:W-:Y:S05]  /*7030*/  @!P0 NANOSLEEP.SYNCS 0x989680 ;  /* 0x009896800000895d */ /* 0x004fea0003900000 */
[----:B------:R-:W2:Y:S02]  /*7040*/  @!P0 SYNCS.PHASECHK.TRANS64 P0, [R2+URZ+0x10], R5 ;  /* 0x00001005020085a7 */ /* 0x000ea400080010ff */
[----:B--2---:R-:W-:Y:S05]  /*7050*/  @!P0 BRA `(.L_x_105) ;  /* 0xfffffffc00f08947 */ /* 0x004fea000383ffff */
[----:B------:R-:W-:Y:S05]  /*7060*/  BRA `(.L_x_27) ;  /* 0xffffffa800687947 */ /* 0x000fea000383ffff */
.L_x_32:
[----:B-1----:R1:W2:Y:S02]  /*7070*/  SYNCS.PHASECHK.TRANS64.TRYWAIT P0, [R2+URZ+0x50], R3 ;  /* 0x00005003020075a7 */ /* 0x0022a400080011ff */
[----:B--2---:R-:W-:Y:S05]  /*7080*/  @!P0 NANOSLEEP.SYNCS 0x989680 ;  /* 0x009896800000895d */ /* 0x004fea0003900000 */
[----:B------:R-:W2:Y:S02]  /*7090*/  @!P0 SYNCS.PHASECHK.TRANS64 P0, [R2+URZ+0x50], R3 ;  /* 0x00005003020085a7 */ /* 0x000ea400080010ff */
[----:B--2---:R-:W-:Y:S05]  /*70a0*/  @!P0 BRA `(.L_x_32) ;  /* 0xfffffffc00f08947 */ /* 0x004fea000383ffff */
[----:B------:R-:W-:Y:S05]  /*70b0*/  BRA `(.L_x_106) ;  /* 0xffffffa800f87947 */ /* 0x000fea000383ffff */
.L_x_36:
[----:B----4-:R-:W-:-:S07]  /*70c0*/  MOV R0, UR4 ;  /* 0x0000000400007c02 */ /* 0x010fce0008000f00 */
.L_x_107:
[----:B-1----:R1:W2:Y:S02]  /*70d0*/  SYNCS.PHASECHK.TRANS64.TRYWAIT P0, [R0+URZ], R3 ;  /* 0x00000003000075a7 */ /* 0x0022a400080011ff */
[----:B--2---:R-:W-:Y:S05]  /*70e0*/  @!P0 NANOSLEEP.SYNCS 0x989680 ;  /* 0x009896800000895d */ /* 0x004fea0003900000 */
[----:B------:R-:W2:Y:S02]  /*70f0*/  @!P0 SYNCS.PHASECHK.TRANS64 P0, [R0+URZ], R3 ;  /* 0x00000003000085a7 */ /* 0x000ea400080010ff */
[----:B--2---:R-:W-:Y:S05]  /*7100*/  @!P0 BRA `(.L_x_107) ;  /* 0xfffffffc00f08947 */ /* 0x004fea000383ffff */
[----:B------:R-:W-:Y:S05]  /*7110*/  BRA `(.L_x_108) ;  /* 0xffffffb000687947 */ /* 0x000fea000383ffff */
.L_x_39:
[----:B-1----:R1:W2:Y:S02]  /*7120*/  SYNCS.PHASECHK.TRANS64.TRYWAIT P0, [R0+URZ+0xb0], R5 ;  /* 0x0000b005000075a7 */ /* 0x0022a400080011ff */
[----:B--2---:R-:W-:Y:S05]  /*7130*/  @!P0 NANOSLEEP.SYNCS 0x989680 ;  /* 0x009896800000895d */ /* 0x004fea0003900000 */
[----:B------:R-:W2:Y:S02]  /*7140*/  @!P0 SYNCS.PHASECHK.TRANS64 P0, [R0+URZ+0xb0], R5 ;  /* 0x0000b005000085a7 */ /* 0x000ea400080010ff */
[----:B--2---:R-:W-:Y:S05]  /*7150*/  @!P0 BRA `(.L_x_39) ;  /* 0xfffffffc00f08947 */ /* 0x004fea000383ffff */
[----:B------:R-:W-:Y:S05]  /*7160*/  BRA `(.L_x_109) ;  /* 0xffffffb000c47947 */ /* 0x000fea000383ffff */
.L_x_40:
[----:B------:R-:W-:-:S07]  /*7170*/  MOV R0, UR5 ;  /* 0x0000000500007c02 */ /* 0x000fce0008000f00 */
.L_x_110:
[----:B-1----:R1:W2:Y:S02]  /*7180*/  SYNCS.PHASECHK.TRANS64.TRYWAIT P0, [R0+URZ+0x60], R5 ;  /* 0x00006005000075a7 */ /* 0x0022a400080011ff */
[----:B--2---:R-:W-:Y:S05]  /*7190*/  @!P0 NANOSLEEP.SYNCS 0x989680 ;  /* 0x009896800000895d */ /* 0x004fea0003900000 */
[----:B------:R-:W2:Y:S02]  /*71a0*/  @!P0 SYNCS.PHASECHK.TRANS64 P0, [R0+URZ+0x60], R5 ;  /* 0x00006005000085a7 */ /* 0x000ea400080010ff */
[----:B--2---:R-:W-:Y:S05]  /*71b0*/  @!P0 BRA `(.L_x_110) ;  /* 0xfffffffc00f08947 */ /* 0x004fea000383ffff */
[----:B------:R-:W-:Y:S05]  /*71c0*/  BRA `(.L_x_111) ;  /* 0xffffffb000d47947 */ /* 0x000fea000383ffff */
.L_x_41:
[----:B-1----:R1:W2:Y:S02]  /*71d0*/  SYNCS.PHASECHK.TRANS64.TRYWAIT P1, [R0+URZ+0x50], R5 ;  /* 0x00005005000075a7 */ /* 0x0022a400080211ff */
[----:B--2---:R-:W-:Y:S05]  /*71e0*/  @!P1 NANOSLEEP.SYNCS 0x989680 ;  /* 0x009896800000995d */ /* 0x004fea0003900000 */
[----:B------:R-:W2:Y:S02]  /*71f0*/  @!P1 SYNCS.PHASECHK.TRANS64 P1, [R0+URZ+0x50], R5 ;  /* 0x00005005000095a7 */ /* 0x000ea400080210ff */
[----:B--2---:R-:W-:Y:S05]  /*7200*/  @!P1 BRA `(.L_x_41) ;  /* 0xfffffffc00f09947 */ /* 0x004fea000383ffff */
[----:B------:R-:W-:Y:S05]  /*7210*/  BRA `(.L_x_112) ;  /* 0xffffffb400047947 */ /* 0x000fea000383ffff */
.L_x_44:
[----:B------:R-:W-:-:S07]  /*7220*/  MOV R0, UR5 ;  /* 0x0000000500007c02 */ /* 0x000fce0008000f00 */
.L_x_113:
[----:B-1----:R1:W2:Y:S02]  /*7230*/  SYNCS.PHASECHK.TRANS64.TRYWAIT P0, [R0+URZ+0x60], R3 ;  /* 0x00006003000075a7 */ /* 0x0022a400080011ff */
[----:B--2---:R-:W-:Y:S05]  /*7240*/  @!P0 NANOSLEEP.SYNCS 0x989680 ;  /* 0x009896800000895d */ /* 0x004fea0003900000 */
[----:B------:R-:W2:Y:S02]  /*7250*/  @!P0 SYNCS.PHASECHK.TRANS64 P0, [R0+URZ+0x60], R3 ;  /* 0x00006003000085a7 */ /* 0x000ea400080010ff */
[----:B--2---:R-:W-:Y:S05]  /*7260*/  @!P0 BRA `(.L_x_113) ;  /* 0xfffffffc00f08947 */ /* 0x004fea000383ffff */
[----:B------:R-:W-:Y:S05]  /*7270*/  BRA `(.L_x_43) ;  /* 0xffffffb400587947 */ /* 0x000fea000383ffff */
.L_x_51:
[----:B-1----:R1:W2:Y:S02]  /*7280*/  SYNCS.PHASECHK.TRANS64.TRYWAIT P1, [R0+URZ+0x50], R5 ;  /* 0x00005005000075a7 */ /* 0x0022a400080211ff */
[----:B--2---:R-:W-:Y:S05]  /*7290*/  @!P1 NANOSLEEP.SYNCS 0x989680 ;  /* 0x009896800000995d */ /* 0x004fea0003900000 */
[----:B------:R-:W2:Y:S02]  /*72a0*/  @!P1 SYNCS.PHASECHK.TRANS64 P1, [R0+URZ+0x50], R5 ;  /* 0x00005005000095a7 */ /* 0x000ea400080210ff */
[----:B--2---:R-:W-:Y:S05]  /*72b0*/  @!P1 BRA `(.L_x_51) ;  /* 0xfffffffc00f09947 */ /* 0x004fea000383ffff */
[----:B------:R-:W-:Y:S05]  /*72c0*/  BRA `(.L_x_114) ;  /* 0xffffffb800b87947 */ /* 0x000fea000383ffff */
.L_x_52:
[----:B------:R-:W-:-:S07]  /*72d0*/  MOV R3, UR8 ;  /* 0x0000000800037c02 */ /* 0x000fce0008000f00 */
.L_x_115:
[----:B-1----:R1:W2:Y:S02]  /*72e0*/  SYNCS.PHASECHK.TRANS64.TRYWAIT P0, [R3+URZ+0x90], R0 ;  /* 0x00009000030075a7 */ /* 0x0022a400080011ff */
[----:B--2---:R-:W-:Y:S05]  /*72f0*/  @!P0 NANOSLEEP.SYNCS 0x989680 ;  /* 0x009896800000895d */ /* 0x004fea0003900000 */
[----:B------:R-:W2:Y:S02]  /*7300*/  @!P0 SYNCS.PHASECHK.TRANS64 P0, [R3+URZ+0x90], R0 ;  /* 0x00009000030085a7 */ /* 0x000ea400080010ff */
[----:B--2---:R-:W-:Y:S05]  /*7310*/  @!P0 BRA `(.L_x_115) ;  /* 0xfffffffc00f08947 */ /* 0x004fea000383ffff */
[----:B------:R-:W-:Y:S05]  /*7320*/  BRA `(.L_x_116) ;  /* 0xffffffbc00087947 */ /* 0x000fea000383ffff */
.L_x_55:
[----:B------:R-:W-:Y:S07]  /*7330*/  MOV R0, UR7 ;  /* 0x0000000700007c02 */ /* 0x000fee0008000f00 */
.L_x_117:
[----:B-1----:R1:W2:Y:S02]  /*7340*/  SYNCS.PHASECHK.TRANS64.TRYWAIT P0, [R0+URZ], R3 ;  /* 0x00000003000075a7 */ /* 0x0022a400080011ff */
[----:B--2---:R-:W-:Y:S05]  /*7350*/  @!P0 NANOSLEEP.SYNCS 0x989680 ;  /* 0x009896800000895d */ /* 0x004fea0003900000 */
[----:B------:R-:W2:Y:S02]  /*7360*/  @!P0 SYNCS.PHASECHK.TRANS64 P0, [R0+URZ], R3 ;  /* 0x00000003000085a7 */ /* 0x000ea400080010ff */
[----:B--2---:R-:W-:Y:S05]  /*7370*/  @!P0 BRA `(.L_x_117) ;  /* 0xfffffffc00f08947 */ /* 0x004fea000383ffff */
[----:B------:R-:W-:Y:S05]  /*7380*/  BRA `(.L_x_54) ;  /* 0xffffffbc00247947 */ /* 0x000fea000383ffff */
.L_x_58:
[----:B------:R-:W-:-:S07]  /*7390*/  MOV R0, UR5 ;  /* 0x0000000500007c02 */ /* 0x000fce0008000f00 */
.L_x_118:
[----:B--2---:R2:W3:Y:S02]  /*73a0*/  SYNCS.PHASECHK.TRANS64.TRYWAIT P0, [R0+URZ], R3 ;  /* 0x00000003000075a7 */ /* 0x0044e400080011ff */
[----:B---3--:R-:W-:Y:S05]  /*73b0*/  @!P0 NANOSLEEP.SYNCS 0x989680 ;  /* 0x009896800000895d */ /* 0x008fea0003900000 */
[----:B------:R-:W3:Y:S02]  /*73c0*/  @!P0 SYNCS.PHASECHK.TRANS64 P0, [R0+URZ], R3 ;  /* 0x00000003000085a7 */ /* 0x000ee400080010ff */
[----:B---3--:R-:W-:Y:S05]  /*73d0*/  @!P0 BRA `(.L_x_118) ;  /* 0xfffffffc00f08947 */ /* 0x008fea000383ffff */
[----:B------:R-:W-:Y:S05]  /*73e0*/  BRA `(.L_x_119) ;  /* 0xffffffbc00d87947 */ /* 0x000fea000383ffff */
.L_x_59:
[----:B------:R-:W-:-:S07]  /*73f0*/  MOV R0, UR5 ;  /* 0x0000000500007c02 */ /* 0x000fce0008000f00 */
.L_x_120:
[----:B-1----:R1:W2:Y:S02]  /*7400*/  SYNCS.PHASECHK.TRANS64.TRYWAIT P0, [R0+URZ], R3 ;  /* 0x00000003000075a7 */ /* 0x0022a400080011ff */
[----:B--2---:R-:W-:Y:S05]  /*7410*/  @!P0 NANOSLEEP.SYNCS 0x989680 ;  /* 0x009896800000895d */ /* 0x004fea0003900000 */
[----:B------:R-:W2:Y:S02]  /*7420*/  @!P0 SYNCS.PHASECHK.TRANS64 P0, [R0+URZ], R3 ;  /* 0x00000003000085a7 */ /* 0x000ea400080010ff */
[----:B--2---:R-:W-:Y:S05]  /*7430*/  @!P0 BRA `(.L_x_120) ;  /* 0xfffffffc00f08947 */ /* 0x004fea000383ffff */
[----:B------:R-:W-:Y:S05]  /*7440*/  BRA `(.L_x_121) ;  /* 0xffffffbc00e47947 */ /* 0x000fea000383ffff */
.L_x_60:
[----:B------:R-:W-:-:S07]  /*7450*/  MOV R0, UR5 ;  /* 0x0000000500007c02 */ /* 0x000fce0008000f00 */
.L_x_122:
[----:B-1----:R1:W2:Y:S02]  /*7460*/  SYNCS.PHASECHK.TRANS64.TRYWAIT P0, [R0+URZ], R3 ;  /* 0x00000003000075a7 */ /* 0x0022a400080011ff */
[----:B--2---:R-:W-:Y:S05]  /*7470*/  @!P0 NANOSLEEP.SYNCS 0x989680 ;  /* 0x009896800000895d */ /* 0x004fea0003900000 */
[----:B------:R-:W2:Y:S02]  /*7480*/  @!P0 SYNCS.PHASECHK.TRANS64 P0, [R0+URZ], R3 ;  /* 0x00000003000085a7 */ /* 0x000ea400080010ff */
[----:B--2---:R-:W-:Y:S05]  /*7490*/  @!P0 BRA `(.L_x_122) ;  /* 0xfffffffc00f08947 */ /* 0x004fea000383ffff */
[----:B------:R-:W-:Y:S05]  /*74a0*/  BRA `(.L_x_123) ;  /* 0xffffffbc00f07947 */ /* 0x000fea000383ffff */
.L_x_61:
[----:B------:R-:W-:-:S07]  /*74b0*/  MOV R0, UR7 ;  /* 0x0000000700007c02 */ /* 0x000fce0008000f00 */
.L_x_124:
[----:B-1----:R1:W2:Y:S02]  /*74c0*/  SYNCS.PHASECHK.TRANS64.TRYWAIT P0, [R0+URZ], R3 ;  /* 0x00000003000075a7 */ /* 0x0022a400080011ff */
[----:B--2---:R-:W-:Y:S05]  /*74d0*/  @!P0 NANOSLEEP.SYNCS 0x989680 ;  /* 0x009896800000895d */ /* 0x004fea0003900000 */
[----:B------:R-:W2:Y:S02]  /*74e0*/  @!P0 SYNCS.PHASECHK.TRANS64 P0, [R0+URZ], R3 ;  /* 0x00000003000085a7 */ /* 0x000ea400080010ff */
[----:B--2---:R-:W-:Y:S05]  /*74f0*/  @!P0 BRA `(.L_x_124) ;  /* 0xfffffffc00f08947 */ /* 0x004fea000383ffff */
[----:B------:R-:W-:Y:S05]  /*7500*/  BRA `(.L_x_125) ;  /* 0xffffffbc00fc7947 */ /* 0x000fea000383ffff */
.L_x_66:
[----:B--2---:R2:W3:Y:S02]  /*7510*/  SYNCS.PHASECHK.TRANS64.TRYWAIT P0, [R0+URZ+0x50], R3 ;  /* 0x00005003000075a7 */ /* 0x0044e400080011ff */
[----:B---3--:R-:W-:Y:S05]  /*7520*/  @!P0 NANOSLEEP.SYNCS 0x989680 ;  /* 0x009896800000895d */ /* 0x008fea0003900000 */
[----:B------:R-:W3:Y:S02]  /*7530*/  @!P0 SYNCS.PHASECHK.TRANS64 P0, [R0+URZ+0x50], R3 ;  /* 0x00005003000085a7 */ /* 0x000ee400080010ff */
[----:B---3--:R-:W-:Y:S05]  /*7540*/  @!P0 BRA `(.L_x_66) ;  /* 0xfffffffc00f08947 */ /* 0x008fea000383ffff */
[----:B------:R-:W-:Y:S05]  /*7550*/  BRA `(.L_x_126) ;  /* 0xffffffc400007947 */ /* 0x000fea000383ffff */
.L_x_69:
[----:B------:R-:W-:Y:S07]  /*7560*/  MOV R0, UR7 ;  /* 0x0000000700007c02 */ /* 0x000fee0008000f00 */
.L_x_127:
[----:B--2---:R2:W3:Y:S02]  /*7570*/  SYNCS.PHASECHK.TRANS64.TRYWAIT P0, [R0+URZ+0x48], R3 ;  /* 0x00004803000075a7 */ /* 0x0044e400080011ff */
[----:B---3--:R-:W-:Y:S05]  /*7580*/  @!P0 NANOSLEEP.SYNCS 0x989680 ;  /* 0x009896800000895d */ /* 0x008fea0003900000 */
[----:B------:R-:W3:Y:S02]  /*7590*/  @!P0 SYNCS.PHASECHK.TRANS64 P0, [R0+URZ+0x48], R3 ;  /* 0x00004803000085a7 */ /* 0x000ee400080010ff */
[----:B---3--:R-:W-:Y:S05]  /*75a0*/  @!P0 BRA `(.L_x_127) ;  /* 0xfffffffc00f08947 */ /* 0x008fea000383ffff */
[----:B------:R-:W-:Y:S05]  /*75b0*/  BRA `(.L_x_68) ;  /* 0xffffffc400e07947 */ /* 0x000fea000383ffff */
.L_x_72:
[----:B--2---:R-:W-:Y:S07]  /*75c0*/  MOV R3, UR7 ;  /* 0x0000000700037c02 */ /* 0x004fee0008000f00 */
.L_x_128:
[----:B-1----:R1:W2:Y:S02]  /*75d0*/  SYNCS.PHASECHK.TRANS64.TRYWAIT P0, [R3+URZ+0x30], R12 ;  /* 0x0000300c030075a7 */ /* 0x0022a400080011ff */
[----:B--2---:R-:W-:Y:S05]  /*75e0*/  @!P0 NANOSLEEP.SYNCS 0x989680 ;  /* 0x009896800000895d */ /* 0x004fea0003900000 */
[----:B------:R-:W2:Y:S02]  /*75f0*/  @!P0 SYNCS.PHASECHK.TRANS64 P0, [R3+URZ+0x30], R12 ;  /* 0x0000300c030085a7 */ /* 0x000ea400080010ff */
[----:B--2---:R-:W-:Y:S05]  /*7600*/  @!P0 BRA `(.L_x_128) ;  /* 0xfffffffc00f08947 */ /* 0x004fea000383ffff */
[----:B------:R-:W-:Y:S05]  /*7610*/  BRA `(.L_x_129) ;  /* 0xffffffc800587947 */ /* 0x000fea000383ffff */
.L_x_73:
[----:B------:R-:W-:Y:S07]  /*7620*/  MOV R3, UR7 ;  /* 0x0000000700037c02 */ /* 0x000fee0008000f00 */
.L_x_130:
[----:B-1----:R1:W2:Y:S02]  /*7630*/  SYNCS.PHASECHK.TRANS64.TRYWAIT P0, [R3+URZ+0x38], R12 ;  /* 0x0000380c030075a7 */ /* 0x0022a400080011ff */
[----:B--2---:R-:W-:Y:S05]  /*7640*/  @!P0 NANOSLEEP.SYNCS 0x989680 ;  /* 0x009896800000895d */ /* 0x004fea0003900000 */
[----:B------:R-:W2:Y:S02]  /*7650*/  @!P0 SYNCS.PHASECHK.TRANS64 P0, [R3+URZ+0x38], R12 ;  /* 0x0000380c030085a7 */ /* 0x000ea400080010ff */
[----:B--2---:R-:W-:Y:S05]  /*7660*/  @!P0 BRA `(.L_x_130) ;  /* 0xfffffffc00f08947 */ /* 0x004fea000383ffff */
[----:B------:R-:W-:Y:S05]  /*7670*/  BRA `(.L_x_131) ;  /* 0xffffffc800d87947 */ /* 0x000fea000383ffff */
.L_x_75:
[----:B------:R-:W-:-:S07]  /*7680*/  MOV R0, UR7 ;  /* 0x0000000700007c02 */ /* 0x000fce0008000f00 */
.L_x_132:
[----:B-1----:R1:W3:Y:S02]  /*7690*/  SYNCS.PHASECHK.TRANS64.TRYWAIT P0, [R0+URZ+0x30], R3 ;  /* 0x00003003000075a7 */ /* 0x0022e400080011ff */
[----:B---3--:R-:W-:Y:S05]  /*76a0*/  @!P0 NANOSLEEP.SYNCS 0x989680 ;  /* 0x009896800000895d */ /* 0x008fea0003900000 */
[----:B------:R-:W3:Y:S02]  /*76b0*/  @!P0 SYNCS.PHASECHK.TRANS64 P0, [R0+URZ+0x30], R3 ;  /* 0x00003003000085a7 */ /* 0x000ee400080010ff */
[----:B---3--:R-:W-:Y:S05]  /*76c0*/  @!P0 BRA `(.L_x_132) ;  /* 0xfffffffc00f08947 */ /* 0x008fea000383ffff */
[----:B------:R-:W-:Y:S05]  /*76d0*/  BRA `(.L_x_133) ;  /* 0xffffffcc00487947 */ /* 0x000fea000383ffff */
.L_x_77:
[----:B--2---:R2:W4:Y:S02]  /*76e0*/  SYNCS.PHASECHK.TRANS64.TRYWAIT P0, [R0+URZ+0x50], R3 ;  /* 0x00005003000075a7 */ /* 0x00452400080011ff */
[----:B----4-:R-:W-:Y:S05]  /*76f0*/  @!P0 NANOSLEEP.SYNCS 0x989680 ;  /* 0x009896800000895d */ /* 0x010fea0003900000 */
[----:B------:R-:W4:Y:S02]  /*7700*/  @!P0 SYNCS.PHASECHK.TRANS64 P0, [R0+URZ+0x50], R3 ;  /* 0x00005003000085a7 */ /* 0x000f2400080010ff */
[----:B----4-:R-:W-:Y:S05]  /*7710*/  @!P0 BRA `(.L_x_77) ;  /* 0xfffffffc00f08947 */ /* 0x010fea000383ffff */
[----:B------:R-:W-:Y:S05]  /*7720*/  BRA `(.L_x_134) ;  /* 0xffffffd000147947 */ /* 0x000fea000383ffff */
.L_x_88:
[----:B-1----:R1:W3:Y:S02]  /*7730*/  SYNCS.PHASECHK.TRANS64.TRYWAIT P1, [R0+URZ+0x20], R3 ;  /* 0x00002003000075a7 */ /* 0x0022e400080211ff */
[----:B---3--:R-:W-:Y:S05]  /*7740*/  @!P1 NANOSLEEP.SYNCS 0x989680 ;  /* 0x009896800000995d */ /* 0x008fea0003900000 */
[----:B------:R-:W3:Y:S02]  /*7750*/  @!P1 SYNCS.PHASECHK.TRANS64 P1, [R0+URZ+0x20], R3 ;  /* 0x00002003000095a7 */ /* 0x000ee400080210ff */
[----:B---3--:R-:W-:Y:S05]  /*7760*/  @!P1 BRA `(.L_x_88) ;  /* 0xfffffffc00f09947 */ /* 0x008fea000383ffff */
[----:B------:R-:W-:Y:S05]  /*7770*/  BRA `(.L_x_87) ;  /* 0xffffffdc002c7947 */ /* 0x000fea000383ffff */
.L_x_90:
[----:B-1----:R1:W4:Y:S02]  /*7780*/  SYNCS.PHASECHK.TRANS64.TRYWAIT P0, [R113+URZ+0x70], R2 ;  /* 0x00007002710075a7 */ /* 0x00232400080011ff */
[----:B----4-:R-:W-:Y:S05]  /*7790*/  @!P0 NANOSLEEP.SYNCS 0x989680 ;  /* 0x009896800000895d */ /* 0x010fea0003900000 */
[----:B------:R-:W4:Y:S02]  /*77a0*/  @!P0 SYNCS.PHASECHK.TRANS64 P0, [R113+URZ+0x70], R2 ;  /* 0x00007002710085a7 */ /* 0x000f2400080010ff */
[----:B----4-:R-:W-:Y:S05]  /*77b0*/  @!P0 BRA `(.L_x_90) ;  /* 0xfffffffc00f08947 */ /* 0x010fea000383ffff */
[----:B------:R-:W-:Y:S05]  /*77c0*/  BRA `(.L_x_89) ;  /* 0xffffffdc00807947 */ /* 0x000fea000383ffff */
.L_x_98:
[----:B--2---:R2:W3:Y:S02]  /*77d0*/  SYNCS.PHASECHK.TRANS64.TRYWAIT P0, [R32+URZ+0x20], R3 ;  /* 0x00002003200075a7 */ /* 0x0044e400080011ff */
[----:B---3--:R-:W-:Y:S05]  /*77e0*/  @!P0 NANOSLEEP.SYNCS 0x989680 ;  /* 0x009896800000895d */ /* 0x008fea0003900000 */
[----:B------:R-:W3:Y:S02]  /*77f0*/  @!P0 SYNCS.PHASECHK.TRANS64 P0, [R32+URZ+0x20], R3 ;  /* 0x00002003200085a7 */ /* 0x000ee400080010ff */
[----:B---3--:R-:W-:Y:S05]  /*7800*/  @!P0 BRA `(.L_x_98) ;  /* 0xfffffffc00f08947 */ /* 0x008fea000383ffff */
[----:B------:R-:W-:Y:S05]  /*7810*/  BRA `(.L_x_97) ;  /* 0xffffffe800707947 */ /* 0x000fea000383ffff */
        .weak           $__internal_0_$__cuda_sm10x_tcgen05_guardrail_trap_col_being_dealloced_not_returned_by_alloc
        .type           $__internal_0_$__cuda_sm10x_tcgen05_guardrail_trap_col_being_dealloced_not_returned_by_alloc,@function
        .size           $__internal_0_$__cuda_sm10x_tcgen05_guardrail_trap_col_being_dealloced_not_returned_by_alloc,($__internal_1_$__cuda_sm10x_tcgen05_guardrail_trap_phase_invalid_during_alloc - $__internal_0_$__cuda_sm10x_tcgen05_guardrail_trap_col_being_dealloced_not_returned_by_alloc)
$__internal_0_$__cuda_sm10x_tcgen05_guardrail_trap_col_being_dealloced_not_returned_by_alloc:
[----:B------:R-:W-:Y:S05]  /*7820*/  BPT.TRAP 0x1 ;  /* 0x000000040000795c */ /* 0x000fea0000300000 */
[----:B------:R-:W-:-:S04]  /*7830*/  HFMA2 R3, -RZ, RZ, 0, 0 ;  /* 0x00000000ff037431 */ /* 0x000fc800000001ff */
[----:B------:R-:W-:Y:S05]  /*7840*/  RET.REL.NODEC R2 `(_ZN7cutlass13device_kernelINS_4gemm6kernel13GemmUniversalIN4cute5tupleIJiiiiEEENS1_10collective13CollectiveMmaINS1_35MainloopSm100TmaUmmaWarpSpecializedILi2ELi2ELi4ENS5_IJNS4_1CILi1EEESB_SB_EEEEENS5_IJNSA_ILi64EEENSA_ILi128EEESE_EEENS_12float_e5m2_tENS5_IJlSB_lEEESH_SI_NS4_8TiledMMAINS4_8MMA_AtomIJNS4_10MMA_TraitsINS4_19SM100_MMA_F8F6F4_SSEJSH_SH_fSE_SF_NS4_17integral_constantINS4_4UMMA5MajorELSP_0EEESQ_NSN_INSO_7ScaleInELSR_0EEESS_EEEEEENS4_6LayoutISC_NS5_IJNSA_ILi0EEESW_SW_EEEEENS5_IJNS4_10UnderscoreESZ_SZ_EEEEENS4_13SM90_TMA_LOADENS4_14ComposedLayoutINS4_7SwizzleILi2ELi4ELi3EEENS4_18smem_ptr_flag_bitsILi8EEENSV_INS5_IJNSA_ILi8EEESE_EEENS5_IJSE_SB_EEEEEEEvNS4_8identityES12_S1C_vS1D_EENS_8epilogue10collective18CollectiveEpilogueINS1F_23Sm100TmaWarpSpecializedILi2ELi2ELi32ELb0ELb0EEEJSG_NS5_IJNSV_ISE_SB_EES1K_EEESH_SI_SH_SI_NS1F_6fusion15FusionCallbacksIS1J_NS1M_17LinearCombinationISH_fSH_fLNS_15FloatRoundStyleE2EEESG_S1L_JEEENS4_5SM1004TMEM4LOAD26SM100_TMEM_LOAD_16dp32b32xES12_S1C_NS4_39AutoVectorizingCopyWithAssumedAlignmentILi128EEENS4_14SM90_TMA_STOREES1C_S1X_S1X_EEEvvEEEEvNT_6ParamsE) ;  /* 0xffffff8402ec7950 */ /* 0x000fea0003c3ffff */
        .weak           $__internal_1_$__cuda_sm10x_tcgen05_guardrail_trap_phase_invalid_during_alloc
        .type           $__internal_1_$__cuda_sm10x_tcgen05_guardrail_trap_phase_invalid_during_alloc,@function
        .size           $__internal_1_$__cuda_sm10x_tcgen05_guardrail_trap_phase_invalid_during_alloc,($__internal_2_$__cuda_sm10x_tcgen05_guardrail_trap_unallocated_columns_being_dealloced - $__internal_1_$__cuda_sm10x_tcgen05_guardrail_trap_phase_invalid_during_alloc)
$__internal_1_$__cuda_sm10x_tcgen05_guardrail_trap_phase_invalid_during_alloc:
[----:B------:R-:W-:Y:S05]  /*7850*/  BPT.TRAP 0x1 ;  /* 0x000000040000795c */ /* 0x000fea0000300000 */
[----:B------:R-:W-:-:S04]  /*7860*/  MOV R3, 0x0 ;  /* 0x0000000000037802 */ /* 0x000fc80000000f00 */
[----:B------:R-:W-:Y:S05]  /*7870*/  RET.REL.NODEC R2 `(_ZN7cutlass13device_kernelINS_4gemm6kernel13GemmUniversalIN4cute5tupleIJiiiiEEENS1_10collective13CollectiveMmaINS1_35MainloopSm100TmaUmmaWarpSpecializedILi2ELi2ELi4ENS5_IJNS4_1CILi1EEESB_SB_EEEEENS5_IJNSA_ILi64EEENSA_ILi128EEESE_EEENS_12float_e5m2_tENS5_IJlSB_lEEESH_SI_NS4_8TiledMMAINS4_8MMA_AtomIJNS4_10MMA_TraitsINS4_19SM100_MMA_F8F6F4_SSEJSH_SH_fSE_SF_NS4_17integral_constantINS4_4UMMA5MajorELSP_0EEESQ_NSN_INSO_7ScaleInELSR_0EEESS_EEEEEENS4_6LayoutISC_NS5_IJNSA_ILi0EEESW_SW_EEEEENS5_IJNS4_10UnderscoreESZ_SZ_EEEEENS4_13SM90_TMA_LOADENS4_14ComposedLayoutINS4_7SwizzleILi2ELi4ELi3EEENS4_18smem_ptr_flag_bitsILi8EEENSV_INS5_IJNSA_ILi8EEESE_EEENS5_IJSE_SB_EEEEEEEvNS4_8identityES12_S1C_vS1D_EENS_8epilogue10collective18CollectiveEpilogueINS1F_23Sm100TmaWarpSpecializedILi2ELi2ELi32ELb0ELb0EEEJSG_NS5_IJNSV_ISE_SB_EES1K_EEESH_SI_SH_SI_NS1F_6fusion15FusionCallbacksIS1J_NS1M_17LinearCombinationISH_fSH_fLNS_15FloatRoundStyleE2EEESG_S1L_JEEENS4_5SM1004TMEM4LOAD26SM100_TMEM_LOAD_16dp32b32xES12_S1C_NS4_39AutoVectorizingCopyWithAssumedAlignmentILi128EEENS4_14SM90_TMA_STOREES1C_S1X_S1X_EEEvvEEEEvNT_6ParamsE) ;  /* 0xffffff8402e07950 */ /* 0x000fea0003c3ffff */
        .weak           $__internal_2_$__cuda_sm10x_tcgen05_guardrail_trap_unallocated_columns_being_dealloced
        .type           $__internal_2_$__cuda_sm10x_tcgen05_guardrail_trap_unallocated_columns_being_dealloced,@function
        .size           $__internal_2_$__cuda_sm10x_tcgen05_guardrail_trap_unallocated_columns_being_dealloced,(.L_x_136 - $__internal_2_$__cuda_sm10x_tcgen05_guardrail_trap_unallocated_columns_being_dealloced)
$__internal_2_$__cuda_sm10x_tcgen05_guardrail_trap_unallocated_columns_being_dealloced:
[----:B------:R-:W-:Y:S05]  /*7880*/  BPT.TRAP 0x1 ;  /* 0x000000040000795c */ /* 0x000fea0000300000 */
[----:B------:R-:W-:-:S04]  /*7890*/  HFMA2 R3, -RZ, RZ, 0, 0 ;  /* 0x00000000ff037431 */ /* 0x000fc800000001ff */
[----:B------:R-:W-:Y:S05]  /*78a0*/  RET.REL.NODEC R2 `(_ZN7cutlass13device_kernelINS_4gemm6kernel13GemmUniversalIN4cute5tupleIJiiiiEEENS1_10collective13CollectiveMmaINS1_35MainloopSm100TmaUmmaWarpSpecializedILi2ELi2ELi4ENS5_IJNS4_1CILi1EEESB_SB_EEEEENS5_IJNSA_ILi64EEENSA_ILi128EEESE_EEENS_12float_e5m2_tENS5_IJlSB_lEEESH_SI_NS4_8TiledMMAINS4_8MMA_AtomIJNS4_10MMA_TraitsINS4_19SM100_MMA_F8F6F4_SSEJSH_SH_fSE_SF_NS4_17integral_constantINS4_4UMMA5MajorELSP_0EEESQ_NSN_INSO_7ScaleInELSR_0EEESS_EEEEEENS4_6LayoutISC_NS5_IJNSA_ILi0EEESW_SW_EEEEENS5_IJNS4_10UnderscoreESZ_SZ_EEEEENS4_13SM90_TMA_LOADENS4_14ComposedLayoutINS4_7SwizzleILi2ELi4ELi3EEENS4_18smem_ptr_flag_bitsILi8EEENSV_INS5_IJNSA_ILi8EEESE_EEENS5_IJSE_SB_EEEEEEEvNS4_8identityES12_S1C_vS1D_EENS_8epilogue10collective18CollectiveEpilogueINS1F_23Sm100TmaWarpSpecializedILi2ELi2ELi32ELb0ELb0EEEJSG_NS5_IJNSV_ISE_SB_EES1K_EEESH_SI_SH_SI_NS1F_6fusion15FusionCallbacksIS1J_NS1M_17LinearCombinationISH_fSH_fLNS_15FloatRoundStyleE2EEESG_S1L_JEEENS4_5SM1004TMEM4LOAD26SM100_TMEM_LOAD_16dp32b32xES12_S1C_NS4_39AutoVectorizingCopyWithAssumedAlignmentILi128EEENS4_14SM90_TMA_STOREES1C_S1X_S1X_EEEvvEEEEvNT_6ParamsE) ;  /* 0xffffff8402d47950 */ /* 0x000fea0003c3ffff */
.L_x_135:
[----:B------:R-:W-:-:S00]  /*78b0*/  BRA `(.L_x_135) ;  /* 0xfffffffc00fc7947 */ /* 0x000fc0000383ffff */
[----:B------:R-:W-:-:S00]  /*78c0*/  NOP ;  /* 0x0000000000007918 */ /* 0x000fc00000000000 */
        /* <DEDUP_REMOVED lines=11> */
.L_x_136:


//--------------------- .nv.global.init           --------------------------
	.section	.nv.global.init,"aw",@progbits
.nv.global.init:
	.type		$str$27,@object
	.size		$str$27,($str$28 - $str$27)
$str$27:
        /*0000*/ 	.byte	0x28, 0x61, 0x64, 0x64, 0x72, 0x65, 0x73, 0x73, 0x20, 0x26, 0x20, 0x6d, 0x61, 0x73, 0x6b, 0x29
        /*0010*/ 	.byte	0x20, 0x3d, 0x3d, 0x20, 0x30, 0x00
	.type		$str$28,@object
	.size		$str$28,($str$26 - $str$28)
$str$28:
        /*0016*/ 	.byte	0x2f, 0x74, 0x6d, 0x70, 0x2f, 0x63, 0x75, 0x74, 0x6c, 0x61, 0x73, 0x73, 0x5f, 0x73, 0x77, 0x65
        /*0026*/ 	.byte	0x65, 0x70, 0x5f, 0x73, 0x72, 0x63, 0x2f, 0x69, 0x6e, 0x63, 0x6c, 0x75, 0x64, 0x65, 0x2f, 0x63
        /*0036*/ 	.byte	0x75, 0x74, 0x65, 0x2f, 0x70, 0x6f, 0x69, 0x6e, 0x74, 0x65, 0x72, 0x5f, 0x66, 0x6c, 0x61, 0x67
        /*0046*/ 	.byte	0x67, 0x65, 0x64, 0x2e, 0x68, 0x70, 0x70, 0x00
	.type		$str$26,@object
	.size		$str$26,($str$25 - $str$26)
$str$26:
        /*004e*/ 	.byte	0x2f, 0x74, 0x6d, 0x70, 0x2f, 0x63, 0x75, 0x74, 0x6c, 0x61, 0x73, 0x73, 0x5f, 0x73, 0x77, 0x65
        /*005e*/ 	.byte	0x65, 0x70, 0x5f, 0x73, 0x72, 0x63, 0x2f, 0x69, 0x6e, 0x63, 0x6c, 0x75, 0x64, 0x65, 0x2f, 0x63
        /*006e*/ 	.byte	0x75, 0x74, 0x65, 0x2f, 0x61, 0x74, 0x6f, 0x6d, 0x2f, 0x63, 0x6f, 0x70, 0x79, 0x5f, 0x74, 0x72
        /*007e*/ 	.byte	0x61, 0x69, 0x74, 0x73, 0x5f, 0x73, 0x6d, 0x31, 0x30, 0x30, 0x2e, 0x68, 0x70, 0x70, 0x00
	.type		$str$25,@object
	.size		$str$25,(__unnamed_1 - $str$25)
$str$25:
        /*008d*/ 	.byte	0x28, 0x28, 0x75, 0x69, 0x6e, 0x74, 0x33, 0x32, 0x5f, 0x74, 0x28, 0x74, 0x68, 0x72, 0x65, 0x61
        /*009d*/ 	.byte	0x64, 0x49, 0x64, 0x78, 0x2e, 0x78, 0x29, 0x20, 0x2f, 0x20, 0x33, 0x32, 0x29, 0x20, 0x25, 0x20
        /*00ad*/ 	.byte	0x34, 0x29, 0x20, 0x3d, 0x3d, 0x20, 0x28, 0x28, 0x28, 0x74, 0x6d, 0x65, 0x6d, 0x5f, 0x61, 0x64
        /*00bd*/ 	.byte	0x64, 0x72, 0x20, 0x3e, 0x3e, 0x20, 0x31, 0x36, 0x29, 0x20, 0x2f, 0x20, 0x33, 0x32, 0x29, 0x20
        /*00cd*/ 	.byte	0x25, 0x20, 0x34, 0x29, 0x00
	.type		__unnamed_1,@object
	.size		__unnamed_1,(__unnamed_2 - __unnamed_1)
__unnamed_1:
        /*00d2*/ 	.byte	0x61, 0x75, 0x74, 0x6f, 0x20, 0x63, 0x75, 0x74, 0x65, 0x3a, 0x3a, 0x61, 0x73, 0x5f, 0x70, 0x6f
        /* <DEDUP_REMOVED lines=24> */
        /*0262*/ 	.byte	0x3c, 0x34, 0x30, 0x39, 0x36, 0x3e, 0x3e, 0x3e, 0x3e, 0x5d, 0x00
	.type		__unnamed_2,@object
	.size		__unnamed_2,(.L_2 - __unnamed_2)
__unnamed_2:
        /* <DEDUP_REMOVED lines=40> */
        /*04ed*/ 	.byte	0x74, 0x65, 0x3a, 0x3a, 0x43, 0x3c, 0x30, 0x3e, 0x3e, 0x3e, 0x3e, 0x5d, 0x00
.L_2:


//--------------------- .nv.shared._ZN7cutlass13device_kernelINS_4gemm6kernel13GemmUniversalIN4cute5tupleIJiiiiEEENS1_10collective13CollectiveMmaINS1_35MainloopSm100TmaUmmaWarpSpecializedILi2ELi2ELi4ENS5_IJNS4_1CILi1EEESB_SB_EEEEENS5_IJNSA_ILi64EEENSA_ILi128EEESE_EEENS_12float_e5m2_tENS5_IJlSB_lEEESH_SI_NS4_8TiledMMAINS4_8MMA_AtomIJNS4_10MMA_TraitsINS4_19SM100_MMA_F8F6F4_SSEJSH_SH_fSE_SF_NS4_17integral_constantINS4_4UMMA5MajorELSP_0EEESQ_NSN_INSO_7ScaleInELSR_0EEESS_EEEEEENS4_6LayoutISC_NS5_IJNSA_ILi0EEESW_SW_EEEEENS5_IJNS4_10UnderscoreESZ_SZ_EEEEENS4_13SM90_TMA_LOADENS4_14ComposedLayoutINS4_7SwizzleILi2ELi4ELi3EEENS4_18smem_ptr_flag_bitsILi8EEENSV_INS5_IJNSA_ILi8EEESE_EEENS5_IJSE_SB_EEEEEEEvNS4_8identityES12_S1C_vS1D_EENS_8epilogue10collective18CollectiveEpilogueINS1F_23Sm100TmaWarpSpecializedILi2ELi2ELi32ELb0ELb0EEEJSG_NS5_IJNSV_ISE_SB_EES1K_EEESH_SI_SH_SI_NS1F_6fusion15FusionCallbacksIS1J_NS1M_17LinearCombinationISH_fSH_fLNS_15FloatRoundStyleE2EEESG_S1L_JEEENS4_5SM1004TMEM4LOAD26SM100_TMEM_LOAD_16dp32b32xES12_S1C_NS4_39AutoVectorizingCopyWithAssumedAlignmentILi128EEENS4_14SM90_TMA_STOREES1C_S1X_S1X_EEEvvEEEEvNT_6ParamsE --------------------------
	.section	.nv.shared._ZN7cutlass13device_kernelINS_4gemm6kernel13GemmUniversalIN4cute5tupleIJiiiiEEENS1_10collective13CollectiveMmaINS1_35MainloopSm100TmaUmmaWarpSpecializedILi2ELi2ELi4ENS5_IJNS4_1CILi1EEESB_SB_EEEEENS5_IJNSA_ILi64EEENSA_ILi128EEESE_EEENS_12float_e5m2_tENS5_IJlSB_lEEESH_SI_NS4_8TiledMMAINS4_8MMA_AtomIJNS4_10MMA_TraitsINS4_19SM100_MMA_F8F6F4_SSEJSH_SH_fSE_SF_NS4_17integral_constantINS4_4UMMA5MajorELSP_0EEESQ_NSN_INSO_7ScaleInELSR_0EEESS_EEEEEENS4_6LayoutISC_NS5_IJNSA_ILi0EEESW_SW_EEEEENS5_IJNS4_10UnderscoreESZ_SZ_EEEEENS4_13SM90_TMA_LOADENS4_14ComposedLayoutINS4_7SwizzleILi2ELi4ELi3EEENS4_18smem_ptr_flag_bitsILi8EEENSV_INS5_IJNSA_ILi8EEESE_EEENS5_IJSE_SB_EEEEEEEvNS4_8identityES12_S1C_vS1D_EENS_8epilogue10collective18CollectiveEpilogueINS1F_23Sm100TmaWarpSpecializedILi2ELi2ELi32ELb0ELb0EEEJSG_NS5_IJNSV_ISE_SB_EES1K_EEESH_SI_SH_SI_NS1F_6fusion15FusionCallbacksIS1J_NS1M_17LinearCombinationISH_fSH_fLNS_15FloatRoundStyleE2EEESG_S1L_JEEENS4_5SM1004TMEM4LOAD26SM100_TMEM_LOAD_16dp32b32xES12_S1C_NS4_39AutoVectorizingCopyWithAssumedAlignmentILi128EEENS4_14SM90_TMA_STOREES1C_S1X_S1X_EEEvvEEEEvNT_6ParamsE,"aw",@nobits
	.sectionflags	@""
	.align	16
	.zero		1024


//--------------------- .nv.shared.reserved.0     --------------------------
	.section	.nv.shared.reserved.0,"aw",@nobits
	.weak		__nv_reservedSMEM_offset_0_alias
	.size		__nv_reservedSMEM_offset_0_alias, 0, 64
	.other		__nv_reservedSMEM_offset_0_alias,@"STO_CUDA_RESERVED_SHARED STV_DEFAULT"
__nv_reservedSMEM_offset_0_alias:
	.zero		0
.nv.shared.reserved.0:
	.zero		64
	.weak		__nv_reservedSMEM_tcgen05_partition
	.type		__nv_reservedSMEM_tcgen05_partition,@object
	.size		__nv_reservedSMEM_tcgen05_partition,(.L_0 - __nv_reservedSMEM_tcgen05_partition)
__nv_reservedSMEM_tcgen05_partition:
	.zero		32
.L_0:


//--------------------- .nv.global                --------------------------
	.section	.nv.global,"aw",@nobits
.nv.global:
	.type		_ZN40_INTERNAL_21cb4675_4_k_cu_e09a8f6d_259354cute1_E,@object
	.size		_ZN40_INTERNAL_21cb4675_4_k_cu_e09a8f6d_259354cute1_E,(_ZN40_INTERNAL_21cb4675_4_k_cu_e09a8f6d_259354cuda3std3__45__cpo6cbeginE - _ZN40_INTERNAL_21cb4675_4_k_cu_e09a8f6d_259354cute1_E)
_ZN40_INTERNAL_21cb4675_4_k_cu_e09a8f6d_259354cute1_E:
	.zero		1
	.type		_ZN40_INTERNAL_21cb4675_4_k_cu_e09a8f6d_259354cuda3std3__45__cpo6cbeginE,@object
	.size		_ZN40_INTERNAL_21cb4675_4_k_cu_e09a8f6d_259354cuda3std3__45__cpo6cbeginE,(_ZN40_INTERNAL_21cb4675_4_k_cu_e09a8f6d_259354cuda3std3__48in_placeE - _ZN40_INTERNAL_21cb4675_4_k_cu_e09a8f6d_259354cuda3std3__45__cpo6cbeginE)
_ZN40_INTERNAL_21cb4675_4_k_cu_e09a8f6d_259354cuda3std3__45__cpo6cbeginE:
	.zero		1
	.type		_ZN40_INTERNAL_21cb4675_4_k_cu_e09a8f6d_259354cuda3std3__48in_placeE,@object
	.size		_ZN40_INTERNAL_21cb4675_4_k_cu_e09a8f6d_259354cuda3std3__48in_placeE,(_ZN40_INTERNAL_21cb4675_4_k_cu_e09a8f6d_259354cuda3std6ranges3__45__cpo9iter_moveE - _ZN40_INTERNAL_21cb4675_4_k_cu_e09a8f6d_259354cuda3std3__48in_placeE)
_ZN40_INTERNAL_21cb4675_4_k_cu_e09a8f6d_259354cuda3std3__48in_placeE:
	.zero		1
	.type		_ZN40_INTERNAL_21cb4675_4_k_cu_e09a8f6d_259354cuda3std6ranges3__45__cpo9iter_moveE,@object
	.size		_ZN40_INTERNAL_21cb4675_4_k_cu_e09a8f6d_259354cuda3std6ranges3__45__cpo9iter_moveE,(_ZN40_INTERNAL_21cb4675_4_k_cu_e09a8f6d_259354cuda3std3__45__cpo5beginE - _ZN40_INTERNAL_21cb4675_4_k_cu_e09a8f6d_259354cuda3std6ranges3__45__cpo9iter_moveE)
_ZN40_INTERNAL_21cb4675_4_k_cu_e09a8f6d_259354cuda3std6ranges3__45__cpo9iter_moveE:
	.zero		1
	.type		_ZN40_INTERNAL_21cb4675_4_k_cu_e09a8f6d_259354cuda3std3__45__cpo5beginE,@object
	.size		_ZN40_INTERNAL_21cb4675_4_k_cu_e09a8f6d_259354cuda3std3__45__cpo5beginE,(_ZN40_INTERNAL_21cb4675_4_k_cu_e09a8f6d_259354cuda3std3__442_GLOBAL__N__21cb4675_4_k_cu_e09a8f6d_259356ignoreE - _ZN40_INTERNAL_21cb4675_4_k_cu_e09a8f6d_259354cuda3std3__45__cpo5beginE)
_ZN40_INTERNAL_21cb4675_4_k_cu_e09a8f6d_259354cuda3std3__45__cpo5beginE:
	.zero		1
	.type		_ZN40_INTERNAL_21cb4675_4_k_cu_e09a8f6d_259354cuda3std3__442_GLOBAL__N__21cb4675_4_k_cu_e09a8f6d_259356ignoreE,@object
	.size		_ZN40_INTERNAL_21cb4675_4_k_cu_e09a8f6d_259354cuda3std3__442_GLOBAL__N__21cb4675_4_k_cu_e09a8f6d_259356ignoreE,(_ZN40_INTERNAL_21cb4675_4_k_cu_e09a8f6d_259354cute7productE - _ZN40_INTERNAL_21cb4675_4_k_cu_e09a8f6d_259354cuda3std3__442_GLOBAL__N__21cb4675_4_k_cu_e09a8f6d_259356ignoreE)
_ZN40_INTERNAL_21cb4675_4_k_cu_e09a8f6d_259354cuda3std3__442_GLOBAL__N__21cb4675_4_k_cu_e09a8f6d_259356ignoreE:
	.zero		1
	.type		_ZN40_INTERNAL_21cb4675_4_k_cu_e09a8f6d_259354cute7productE,@object
	.size		_ZN40_INTERNAL_21cb4675_4_k_cu_e09a8f6d_259354cute7productE,(_ZN40_INTERNAL_21cb4675_4_k_cu_e09a8f6d_259354cuda3std3__45__cpo3endE - _ZN40_INTERNAL_21cb4675_4_k_cu_e09a8f6d_259354cute7productE)
_ZN40_INTERNAL_21cb4675_4_k_cu_e09a8f6d_259354cute7productE:
	.zero		1
	.type		_ZN40_INTERNAL_21cb4675_4_k_cu_e09a8f6d_259354cuda3std3__45__cpo3endE,@object
	.size		_ZN40_INTERNAL_21cb4675_4_k_cu_e09a8f6d_259354cuda3std3__45__cpo3endE,(_ZN40_INTERNAL_21cb4675_4_k_cu_e09a8f6d_259354cuda3std3__419piecewise_constructE - _ZN40_INTERNAL_21cb4675_4_k_cu_e09a8f6d_259354cuda3std3__45__cpo3endE)
_ZN40_INTERNAL_21cb4675_4_k_cu_e09a8f6d_259354cuda3std3__45__cpo3endE:
	.zero		1
	.type		_ZN40_INTERNAL_21cb4675_4_k_cu_e09a8f6d_259354cuda3std3__419piecewise_constructE,@object
	.size		_ZN40_INTERNAL_21cb4675_4_k_cu_e09a8f6d_259354cuda3std3__419piecewise_constructE,(_ZN40_INTERNAL_21cb4675_4_k_cu_e09a8f6d_259354cuda3std3__45__cpo4cendE - _ZN40_INTERNAL_21cb4675_4_k_cu_e09a8f6d_259354cuda3std3__419piecewise_constructE)
_ZN40_INTERNAL_21cb4675_4_k_cu_e09a8f6d_259354cuda3std3__419piecewise_constructE:
	.zero		1
	.type		_ZN40_INTERNAL_21cb4675_4_k_cu_e09a8f6d_259354cuda3std3__45__cpo4cendE,@object
	.size		_ZN40_INTERNAL_21cb4675_4_k_cu_e09a8f6d_259354cuda3std3__45__cpo4cendE,(_ZN40_INTERNAL_21cb4675_4_k_cu_e09a8f6d_259354cuda3std6ranges3__45__cpo4swapE - _ZN40_INTERNAL_21cb4675_4_k_cu_e09a8f6d_259354cuda3std3__45__cpo4cendE)
_ZN40_INTERNAL_21cb4675_4_k_cu_e09a8f6d_259354cuda3std3__45__cpo4cendE:
	.zero		1
	.type		_ZN40_INTERNAL_21cb4675_4_k_cu_e09a8f6d_259354cuda3std6ranges3__45__cpo4swapE,@object
	.size		_ZN40_INTERNAL_21cb4675_4_k_cu_e09a8f6d_259354cuda3std6ranges3__45__cpo4swapE,(.L_10 - _ZN40_INTERNAL_21cb4675_4_k_cu_e09a8f6d_259354cuda3std6ranges3__45__cpo4swapE)
_ZN40_INTERNAL_21cb4675_4_k_cu_e09a8f6d_259354cuda3std6ranges3__45__cpo4swapE:
	.zero		1
.L_10:


//--------------------- .nv.constant0._ZN7cutlass13device_kernelINS_4gemm6kernel13GemmUniversalIN4cute5tupleIJiiiiEEENS1_10collective13CollectiveMmaINS1_35MainloopSm100TmaUmmaWarpSpecializedILi2ELi2ELi4ENS5_IJNS4_1CILi1EEESB_SB_EEEEENS5_IJNSA_ILi64EEENSA_ILi128EEESE_EEENS_12float_e5m2_tENS5_IJlSB_lEEESH_SI_NS4_8TiledMMAINS4_8MMA_AtomIJNS4_10MMA_TraitsINS4_19SM100_MMA_F8F6F4_SSEJSH_SH_fSE_SF_NS4_17integral_constantINS4_4UMMA5MajorELSP_0EEESQ_NSN_INSO_7ScaleInELSR_0EEESS_EEEEEENS4_6LayoutISC_NS5_IJNSA_ILi0EEESW_SW_EEEEENS5_IJNS4_10UnderscoreESZ_SZ_EEEEENS4_13SM90_TMA_LOADENS4_14ComposedLayoutINS4_7SwizzleILi2ELi4ELi3EEENS4_18smem_ptr_flag_bitsILi8EEENSV_INS5_IJNSA_ILi8EEESE_EEENS5_IJSE_SB_EEEEEEEvNS4_8identityES12_S1C_vS1D_EENS_8epilogue10collective18CollectiveEpilogueINS1F_23Sm100TmaWarpSpecializedILi2ELi2ELi32ELb0ELb0EEEJSG_NS5_IJNSV_ISE_SB_EES1K_EEESH_SI_SH_SI_NS1F_6fusion15FusionCallbacksIS1J_NS1M_17LinearCombinationISH_fSH_fLNS_15FloatRoundStyleE2EEESG_S1L_JEEENS4_5SM1004TMEM4LOAD26SM100_TMEM_LOAD_16dp32b32xES12_S1C_NS4_39AutoVectorizingCopyWithAssumedAlignmentILi128EEENS4_14SM90_TMA_STOREES1C_S1X_S1X_EEEvvEEEEvNT_6ParamsE --------------------------
	.section	.nv.constant0._ZN7cutlass13device_kernelINS_4gemm6kernel13GemmUniversalIN4cute5tupleIJiiiiEEENS1_10collective13CollectiveMmaINS1_35MainloopSm100TmaUmmaWarpSpecializedILi2ELi2ELi4ENS5_IJNS4_1CILi1EEESB_SB_EEEEENS5_IJNSA_ILi64EEENSA_ILi128EEESE_EEENS_12float_e5m2_tENS5_IJlSB_lEEESH_SI_NS4_8TiledMMAINS4_8MMA_AtomIJNS4_10MMA_TraitsINS4_19SM100_MMA_F8F6F4_SSEJSH_SH_fSE_SF_NS4_17integral_constantINS4_4UMMA5MajorELSP_0EEESQ_NSN_INSO_7ScaleInELSR_0EEESS_EEEEEENS4_6LayoutISC_NS5_IJNSA_ILi0EEESW_SW_EEEEENS5_IJNS4_10UnderscoreESZ_SZ_EEEEENS4_13SM90_TMA_LOADENS4_14ComposedLayoutINS4_7SwizzleILi2ELi4ELi3EEENS4_18smem_ptr_flag_bitsILi8EEENSV_INS5_IJNSA_ILi8EEESE_EEENS5_IJSE_SB_EEEEEEEvNS4_8identityES12_S1C_vS1D_EENS_8epilogue10collective18CollectiveEpilogueINS1F_23Sm100TmaWarpSpecializedILi2ELi2ELi32ELb0ELb0EEEJSG_NS5_IJNSV_ISE_SB_EES1K_EEESH_SI_SH_SI_NS1F_6fusion15FusionCallbacksIS1J_NS1M_17LinearCombinationISH_fSH_fLNS_15FloatRoundStyleE2EEESG_S1L_JEEENS4_5SM1004TMEM4LOAD26SM100_TMEM_LOAD_16dp32b32xES12_S1C_NS4_39AutoVectorizingCopyWithAssumedAlignmentILi128EEENS4_14SM90_TMA_STOREES1C_S1X_S1X_EEEvvEEEEvNT_6ParamsE,"a",@progbits
	.sectionflags	@""
	.align	4
.nv.constant0._ZN7cutlass13device_kernelINS_4gemm6kernel13GemmUniversalIN4cute5tupleIJiiiiEEENS1_10collective13CollectiveMmaINS1_35MainloopSm100TmaUmmaWarpSpecializedILi2ELi2ELi4ENS5_IJNS4_1CILi1EEESB_SB_EEEEENS5_IJNSA_ILi64EEENSA_ILi128EEESE_EEENS_12float_e5m2_tENS5_IJlSB_lEEESH_SI_NS4_8TiledMMAINS4_8MMA_AtomIJNS4_10MMA_TraitsINS4_19SM100_MMA_F8F6F4_SSEJSH_SH_fSE_SF_NS4_17integral_constantINS4_4UMMA5MajorELSP_0EEESQ_NSN_INSO_7ScaleInELSR_0EEESS_EEEEEENS4_6LayoutISC_NS5_IJNSA_ILi0EEESW_SW_EEEEENS5_IJNS4_10UnderscoreESZ_SZ_EEEEENS4_13SM90_TMA_LOADENS4_14ComposedLayoutINS4_7SwizzleILi2ELi4ELi3EEENS4_18smem_ptr_flag_bitsILi8EEENSV_INS5_IJNSA_ILi8EEESE_EEENS5_IJSE_SB_EEEEEEEvNS4_8identityES12_S1C_vS1D_EENS_8epilogue10collective18CollectiveEpilogueINS1F_23Sm100TmaWarpSpecializedILi2ELi2ELi32ELb0ELb0EEEJSG_NS5_IJNSV_ISE_SB_EES1K_EEESH_SI_SH_SI_NS1F_6fusion15FusionCallbacksIS1J_NS1M_17LinearCombinationISH_fSH_fLNS_15FloatRoundStyleE2EEESG_S1L_JEEENS4_5SM1004TMEM4LOAD26SM100_TMEM_LOAD_16dp32b32xES12_S1C_NS4_39AutoVectorizingCopyWithAssumedAlignmentILi128EEENS4_14SM90_TMA_STOREES1C_S1X_S1X_EEEvvEEEEvNT_6ParamsE:
	.zero		2944


//--------------------- SYMBOLS --------------------------

	.type		.nv.reservedSmem.offset0,@object
	.size		.nv.reservedSmem.offset0,0x4
	.type		.nv.reservedSmem.cap,@object
	.size		.nv.reservedSmem.cap,0x4
	.type		__assertfail,@function
